//
// Generated by NVIDIA NVVM Compiler
//
// Compiler Build ID: CL-36424714
// Cuda compilation tools, release 13.0, V13.0.88
// Based on NVVM 20.0.0
//

.version 9.0
.target sm_100
.address_size 64

	// .globl	_Z10function_iPd
.global .align 4 .b8 dim_i[196];
.global .align 4 .b8 dim_j[112];
.global .align 4 .b8 dim_k[112];
.global .align 8 .b8 val_i[20000];
.global .align 8 .b8 val_j[20000];
.global .align 8 .b8 val_k[20000];
.global .align 1 .b8 _ZN32_INTERNAL_8b14cb95_4_k_cu_maxeps4cuda3std3__45__cpo5beginE[1];
.global .align 1 .b8 _ZN32_INTERNAL_8b14cb95_4_k_cu_maxeps4cuda3std3__45__cpo3endE[1];
.global .align 1 .b8 _ZN32_INTERNAL_8b14cb95_4_k_cu_maxeps4cuda3std3__45__cpo6cbeginE[1];
.global .align 1 .b8 _ZN32_INTERNAL_8b14cb95_4_k_cu_maxeps4cuda3std3__45__cpo4cendE[1];
.global .align 1 .b8 _ZN32_INTERNAL_8b14cb95_4_k_cu_maxeps4cuda3std3__45__cpo6rbeginE[1];
.global .align 1 .b8 _ZN32_INTERNAL_8b14cb95_4_k_cu_maxeps4cuda3std3__45__cpo4rendE[1];
.global .align 1 .b8 _ZN32_INTERNAL_8b14cb95_4_k_cu_maxeps4cuda3std3__45__cpo7crbeginE[1];
.global .align 1 .b8 _ZN32_INTERNAL_8b14cb95_4_k_cu_maxeps4cuda3std3__45__cpo5crendE[1];
.global .align 1 .b8 _ZN32_INTERNAL_8b14cb95_4_k_cu_maxeps4cuda3std3__434_GLOBAL__N__8b14cb95_4_k_cu_maxeps6ignoreE[1];
.global .align 1 .b8 _ZN32_INTERNAL_8b14cb95_4_k_cu_maxeps4cuda3std3__419piecewise_constructE[1];
.global .align 1 .b8 _ZN32_INTERNAL_8b14cb95_4_k_cu_maxeps4cuda3std3__48in_placeE[1];
.global .align 1 .b8 _ZN32_INTERNAL_8b14cb95_4_k_cu_maxeps4cuda3std3__420unreachable_sentinelE[1];
.global .align 1 .b8 _ZN32_INTERNAL_8b14cb95_4_k_cu_maxeps4cuda3std3__47nulloptE[1];
.global .align 1 .b8 _ZN32_INTERNAL_8b14cb95_4_k_cu_maxeps4cuda3std3__48unexpectE[1];
.global .align 1 .b8 _ZN32_INTERNAL_8b14cb95_4_k_cu_maxeps4cuda3std6ranges3__45__cpo4swapE[1];
.global .align 1 .b8 _ZN32_INTERNAL_8b14cb95_4_k_cu_maxeps4cuda3std6ranges3__45__cpo9iter_moveE[1];
.global .align 1 .b8 _ZN32_INTERNAL_8b14cb95_4_k_cu_maxeps4cuda3std6ranges3__45__cpo5beginE[1];
.global .align 1 .b8 _ZN32_INTERNAL_8b14cb95_4_k_cu_maxeps4cuda3std6ranges3__45__cpo3endE[1];
.global .align 1 .b8 _ZN32_INTERNAL_8b14cb95_4_k_cu_maxeps4cuda3std6ranges3__45__cpo6cbeginE[1];
.global .align 1 .b8 _ZN32_INTERNAL_8b14cb95_4_k_cu_maxeps4cuda3std6ranges3__45__cpo4cendE[1];
.global .align 1 .b8 _ZN32_INTERNAL_8b14cb95_4_k_cu_maxeps4cuda3std6ranges3__45__cpo7advanceE[1];
.global .align 1 .b8 _ZN32_INTERNAL_8b14cb95_4_k_cu_maxeps4cuda3std6ranges3__45__cpo9iter_swapE[1];
.global .align 1 .b8 _ZN32_INTERNAL_8b14cb95_4_k_cu_maxeps4cuda3std6ranges3__45__cpo4nextE[1];
.global .align 1 .b8 _ZN32_INTERNAL_8b14cb95_4_k_cu_maxeps4cuda3std6ranges3__45__cpo4prevE[1];
.global .align 1 .b8 _ZN32_INTERNAL_8b14cb95_4_k_cu_maxeps4cuda3std6ranges3__45__cpo4dataE[1];
.global .align 1 .b8 _ZN32_INTERNAL_8b14cb95_4_k_cu_maxeps4cuda3std6ranges3__45__cpo5cdataE[1];
.global .align 1 .b8 _ZN32_INTERNAL_8b14cb95_4_k_cu_maxeps4cuda3std6ranges3__45__cpo4sizeE[1];
.global .align 1 .b8 _ZN32_INTERNAL_8b14cb95_4_k_cu_maxeps4cuda3std6ranges3__45__cpo5ssizeE[1];
.global .align 1 .b8 _ZN32_INTERNAL_8b14cb95_4_k_cu_maxeps4cuda3std6ranges3__45__cpo8distanceE[1];
.global .align 1 .b8 _ZN32_INTERNAL_8b14cb95_4_k_cu_maxeps6thrust24THRUST_300001_SM_1000_NS8cuda_cub3parE[1];
.global .align 1 .b8 _ZN32_INTERNAL_8b14cb95_4_k_cu_maxeps6thrust24THRUST_300001_SM_1000_NS8cuda_cub10par_nosyncE[1];
.global .align 1 .b8 _ZN32_INTERNAL_8b14cb95_4_k_cu_maxeps6thrust24THRUST_300001_SM_1000_NS6system6detail10sequential3seqE[1];
.global .align 1 .b8 _ZN32_INTERNAL_8b14cb95_4_k_cu_maxeps6thrust24THRUST_300001_SM_1000_NS12placeholders2_1E[1];
.global .align 1 .b8 _ZN32_INTERNAL_8b14cb95_4_k_cu_maxeps6thrust24THRUST_300001_SM_1000_NS12placeholders2_2E[1];
.global .align 1 .b8 _ZN32_INTERNAL_8b14cb95_4_k_cu_maxeps6thrust24THRUST_300001_SM_1000_NS12placeholders2_3E[1];
.global .align 1 .b8 _ZN32_INTERNAL_8b14cb95_4_k_cu_maxeps6thrust24THRUST_300001_SM_1000_NS12placeholders2_4E[1];
.global .align 1 .b8 _ZN32_INTERNAL_8b14cb95_4_k_cu_maxeps6thrust24THRUST_300001_SM_1000_NS12placeholders2_5E[1];
.global .align 1 .b8 _ZN32_INTERNAL_8b14cb95_4_k_cu_maxeps6thrust24THRUST_300001_SM_1000_NS12placeholders2_6E[1];
.global .align 1 .b8 _ZN32_INTERNAL_8b14cb95_4_k_cu_maxeps6thrust24THRUST_300001_SM_1000_NS12placeholders2_7E[1];
.global .align 1 .b8 _ZN32_INTERNAL_8b14cb95_4_k_cu_maxeps6thrust24THRUST_300001_SM_1000_NS12placeholders2_8E[1];
.global .align 1 .b8 _ZN32_INTERNAL_8b14cb95_4_k_cu_maxeps6thrust24THRUST_300001_SM_1000_NS12placeholders2_9E[1];
.global .align 1 .b8 _ZN32_INTERNAL_8b14cb95_4_k_cu_maxeps6thrust24THRUST_300001_SM_1000_NS12placeholders3_10E[1];
.global .align 1 .b8 _ZN32_INTERNAL_8b14cb95_4_k_cu_maxeps6thrust24THRUST_300001_SM_1000_NS3seqE[1];
.extern .shared .align 16 .b8 temp[];

.visible .entry _Z10function_iPd(
	.param .u64 .ptr .align 1 _Z10function_iPd_param_0
)
{
	.reg .pred 	%p<20>;
	.reg .b32 	%r<60>;
	.reg .b32 	%f<8>;
	.reg .b64 	%rd<19>;
	.reg .b64 	%fd<24>;

	ld.param.u64 	%rd5, [_Z10function_iPd_param_0];
	cvta.to.global.u64 	%rd1, %rd5;
	mov.u32 	%r1, %ctaid.x;
	mov.u32 	%r2, %ntid.x;
	mov.u32 	%r3, %tid.x;
	mad.lo.s32 	%r4, %r1, %r2, %r3;
	add.s32 	%r5, %r4, 1;
	mov.u32 	%r6, %ctaid.y;
	mov.u32 	%r18, %ntid.y;
	mov.u32 	%r7, %tid.y;
	mad.lo.s32 	%r8, %r6, %r18, %r7;
	mov.u32 	%r9, %ctaid.z;
	mov.u32 	%r19, %ntid.z;
	mov.u32 	%r10, %tid.z;
	mad.lo.s32 	%r11, %r9, %r19, %r10;
	setp.ne.s32 	%p1, %r3, 0;
	mad.lo.s32 	%r20, %r4, 50, %r8;
	mad.lo.s32 	%r21, %r20, 50, %r11;
	add.s32 	%r12, %r21, 2500;
	mul.wide.s32 	%rd6, %r12, 8;
	add.s64 	%rd2, %rd1, %rd6;
	shl.b32 	%r22, %r7, 3;
	shl.b32 	%r23, %r3, 6;
	add.s32 	%r13, %r22, %r10;
	add.s32 	%r24, %r13, %r23;
	shl.b32 	%r25, %r24, 2;
	mov.u32 	%r26, temp;
	add.s32 	%r14, %r26, %r25;
	@%p1 bra 	$L__BB0_2;
	shl.b32 	%r28, %r13, 2;
	add.s32 	%r30, %r26, %r28;
	mov.b32 	%r31, 0;
	st.shared.u32 	[%r30], %r31;
	bra.uni 	$L__BB0_4;
$L__BB0_2:
	setp.gt.s32 	%p2, %r5, 49;
	max.u32 	%r27, %r8, %r11;
	setp.gt.u32 	%p3, %r27, 49;
	or.pred  	%p4, %p3, %p2;
	@%p4 bra 	$L__BB0_4;
	ld.global.f64 	%fd6, [%rd2];
	mul.f64 	%fd7, %fd6, 0d3FD0000000000000;
	cvt.rn.f32.f64 	%f1, %fd7;
	st.shared.f32 	[%r14], %f1;
$L__BB0_4:
	setp.lt.u32 	%p5, %r2, 2;
	@%p5 bra 	$L__BB0_9;
	mov.b32 	%r59, 1;
$L__BB0_6:
	bar.sync 	0;
	setp.lt.u32 	%p6, %r3, %r59;
	mov.f64 	%fd22, 0d0000000000000000;
	@%p6 bra 	$L__BB0_8;
	sub.s32 	%r33, %r3, %r59;
	shl.b32 	%r34, %r33, 6;
	add.s32 	%r35, %r13, %r34;
	shl.b32 	%r36, %r35, 2;
	add.s32 	%r38, %r26, %r36;
	ld.shared.f32 	%f2, [%r38];
	cvt.f64.f32 	%fd22, %f2;
$L__BB0_8:
	bar.sync 	0;
	mov.b32 	%r39, 1;
	shl.b32 	%r40, %r39, %r59;
	cvt.rn.f64.s32 	%fd9, %r40;
	div.rn.f64 	%fd10, %fd22, %fd9;
	ld.shared.f32 	%f3, [%r14];
	cvt.f64.f32 	%fd11, %f3;
	add.f64 	%fd12, %fd10, %fd11;
	cvt.rn.f32.f64 	%f4, %fd12;
	st.shared.f32 	[%r14], %f4;
	shl.b32 	%r59, %r59, 1;
	setp.lt.u32 	%p7, %r59, %r2;
	@%p7 bra 	$L__BB0_6;
$L__BB0_9:
	setp.gt.s32 	%p8, %r5, 48;
	max.u32 	%r41, %r8, %r11;
	setp.gt.u32 	%p9, %r41, 49;
	or.pred  	%p10, %p9, %p8;
	@%p10 bra 	$L__BB0_11;
	ld.global.f64 	%fd13, [%rd2+20000];
	ld.shared.f32 	%f5, [%r14];
	cvt.f64.f32 	%fd14, %f5;
	fma.rn.f64 	%fd15, %fd13, 0d3FE0000000000000, %fd14;
	cvt.rn.f32.f64 	%f6, %fd15;
	st.shared.f32 	[%r14], %f6;
$L__BB0_11:
	or.b32  	%r42, %r3, %r7;
	or.b32  	%r17, %r42, %r10;
	setp.ne.s32 	%p11, %r17, 0;
	mul.wide.u32 	%rd7, %r6, 28;
	mov.u64 	%rd8, dim_i;
	add.s64 	%rd9, %rd8, %rd7;
	mul.wide.u32 	%rd10, %r9, 4;
	add.s64 	%rd3, %rd9, %rd10;
	@%p11 bra 	$L__BB0_13;
$L__BB0_12:
	atom.global.or.b32 	%r43, [%rd3], 0;
	setp.lt.u32 	%p12, %r43, %r1;
	@%p12 bra 	$L__BB0_12;
$L__BB0_13:
	bar.sync 	0;
	add.s32 	%r44, %r8, -1;
	max.u32 	%r45, %r4, %r44;
	add.s32 	%r46, %r11, -1;
	mul.wide.u32 	%rd11, %r8, 400;
	mov.u64 	%rd12, val_i;
	add.s64 	%rd13, %rd12, %rd11;
	mul.wide.u32 	%rd14, %r11, 8;
	add.s64 	%rd4, %rd13, %rd14;
	max.u32 	%r47, %r45, %r46;
	setp.gt.u32 	%p13, %r47, 47;
	@%p13 bra 	$L__BB0_15;
	ld.shared.f32 	%f7, [%r14];
	cvt.f64.f32 	%fd16, %f7;
	ld.global.f64 	%fd17, [%rd4];
	mov.b32 	%r48, 2;
	shl.b32 	%r49, %r48, %r3;
	cvt.rn.f64.s32 	%fd18, %r49;
	div.rn.f64 	%fd19, %fd17, %fd18;
	add.f64 	%fd20, %fd19, %fd16;
	mul.wide.u32 	%rd15, %r12, 8;
	add.s64 	%rd16, %rd1, %rd15;
	st.global.f64 	[%rd16], %fd20;
$L__BB0_15:
	bar.sync 	0;
	add.s32 	%r50, %r2, -1;
	setp.ne.s32 	%p14, %r3, %r50;
	setp.gt.u32 	%p15, %r41, 49;
	or.pred  	%p16, %p15, %p14;
	@%p16 bra 	$L__BB0_20;
	mov.u32 	%r52, %nctaid.x;
	add.s32 	%r53, %r52, -1;
	setp.ne.s32 	%p17, %r1, %r53;
	@%p17 bra 	$L__BB0_18;
	mad.lo.s32 	%r54, %r8, 50, %r11;
	mul.wide.u32 	%rd17, %r54, 8;
	add.s64 	%rd18, %rd1, %rd17;
	ld.global.f64 	%fd21, [%rd18];
	add.f64 	%fd23, %fd21, %fd21;
	bra.uni 	$L__BB0_19;
$L__BB0_18:
	ld.global.f64 	%fd23, [%rd2];
$L__BB0_19:
	st.global.f64 	[%rd4], %fd23;
$L__BB0_20:
	setp.ne.s32 	%p18, %r17, 0;
	@%p18 bra 	$L__BB0_23;
	membar.gl;
	atom.global.add.u32 	%r55, [%rd3], 1;
	mov.u32 	%r56, %nctaid.x;
	add.s32 	%r57, %r56, -1;
	setp.ne.s32 	%p19, %r1, %r57;
	@%p19 bra 	$L__BB0_23;
	mov.b32 	%r58, 0;
	st.global.u32 	[%rd3], %r58;
$L__BB0_23:
	ret;

}
	// .globl	_Z10function_jPd
.visible .entry _Z10function_jPd(
	.param .u64 .ptr .align 1 _Z10function_jPd_param_0
)
{
	.reg .pred 	%p<26>;
	.reg .b32 	%r<56>;
	.reg .b32 	%f<8>;
	.reg .b64 	%rd<29>;
	.reg .b64 	%fd<24>;

	ld.param.u64 	%rd4, [_Z10function_jPd_param_0];
	cvta.to.global.u64 	%rd1, %rd4;
	mov.u32 	%r1, %ctaid.x;
	mov.u32 	%r18, %ntid.x;
	mov.u32 	%r2, %tid.x;
	mad.lo.s32 	%r3, %r1, %r18, %r2;
	mov.u32 	%r4, %ctaid.y;
	mov.u32 	%r5, %ntid.y;
	mov.u32 	%r6, %tid.y;
	mad.lo.s32 	%r19, %r4, %r5, %r6;
	mov.u32 	%r8, %ctaid.z;
	mov.u32 	%r20, %ntid.z;
	mov.u32 	%r9, %tid.z;
	mad.lo.s32 	%r10, %r8, %r20, %r9;
	setp.ne.s32 	%p1, %r6, 0;
	setp.ne.s32 	%p2, %r19, 1;
	shl.b32 	%r21, %r6, 3;
	shl.b32 	%r11, %r2, 6;
	add.s32 	%r22, %r21, %r9;
	add.s32 	%r23, %r22, %r11;
	shl.b32 	%r24, %r23, 2;
	mov.u32 	%r25, temp;
	add.s32 	%r12, %r25, %r24;
	mad.lo.s32 	%r26, %r3, 50, %r19;
	mad.lo.s32 	%r13, %r26, 50, %r10;
	mul.wide.s32 	%rd5, %r13, 8;
	add.s64 	%rd2, %rd1, %rd5;
	and.pred  	%p3, %p1, %p2;
	@%p3 bra 	$L__BB1_2;
	mov.b32 	%r28, 0;
	st.shared.u32 	[%r12], %r28;
	bra.uni 	$L__BB1_4;
$L__BB1_2:
	setp.gt.s32 	%p4, %r3, 49;
	max.u32 	%r27, %r19, %r10;
	setp.gt.u32 	%p5, %r27, 49;
	or.pred  	%p6, %p5, %p4;
	@%p6 bra 	$L__BB1_4;
	ld.global.f64 	%fd6, [%rd2];
	mul.f64 	%fd7, %fd6, 0d3FD0000000000000;
	cvt.rn.f32.f64 	%f1, %fd7;
	st.shared.f32 	[%r12], %f1;
$L__BB1_4:
	setp.lt.u32 	%p7, %r5, 2;
	@%p7 bra 	$L__BB1_9;
	add.s32 	%r14, %r11, %r9;
	mov.b32 	%r55, 1;
$L__BB1_6:
	bar.sync 	0;
	setp.lt.u32 	%p8, %r6, %r55;
	mov.f64 	%fd22, 0d0000000000000000;
	@%p8 bra 	$L__BB1_8;
	sub.s32 	%r30, %r6, %r55;
	shl.b32 	%r31, %r30, 3;
	add.s32 	%r32, %r14, %r31;
	shl.b32 	%r33, %r32, 2;
	add.s32 	%r35, %r25, %r33;
	ld.shared.f32 	%f2, [%r35];
	cvt.f64.f32 	%fd22, %f2;
$L__BB1_8:
	bar.sync 	0;
	mov.b32 	%r36, 1;
	shl.b32 	%r37, %r36, %r55;
	cvt.rn.f64.s32 	%fd9, %r37;
	div.rn.f64 	%fd10, %fd22, %fd9;
	ld.shared.f32 	%f3, [%r12];
	cvt.f64.f32 	%fd11, %f3;
	add.f64 	%fd12, %fd10, %fd11;
	cvt.rn.f32.f64 	%f4, %fd12;
	st.shared.f32 	[%r12], %f4;
	shl.b32 	%r55, %r55, 1;
	setp.lt.u32 	%p9, %r55, %r5;
	@%p9 bra 	$L__BB1_6;
$L__BB1_9:
	setp.gt.s32 	%p10, %r3, 49;
	setp.gt.u32 	%p11, %r19, 48;
	setp.gt.u32 	%p12, %r10, 49;
	or.pred  	%p13, %p11, %p12;
	or.pred  	%p14, %p13, %p10;
	@%p14 bra 	$L__BB1_11;
	ld.global.f64 	%fd13, [%rd2+400];
	ld.shared.f32 	%f5, [%r12];
	cvt.f64.f32 	%fd14, %f5;
	fma.rn.f64 	%fd15, %fd13, 0d3FE0000000000000, %fd14;
	cvt.rn.f32.f64 	%f6, %fd15;
	st.shared.f32 	[%r12], %f6;
$L__BB1_11:
	or.b32  	%r38, %r2, %r6;
	or.b32  	%r17, %r38, %r9;
	setp.ne.s32 	%p15, %r17, 0;
	mul.wide.u32 	%rd6, %r1, 28;
	mov.u64 	%rd7, dim_j;
	add.s64 	%rd8, %rd7, %rd6;
	mul.wide.u32 	%rd9, %r8, 4;
	add.s64 	%rd3, %rd8, %rd9;
	@%p15 bra 	$L__BB1_13;
$L__BB1_12:
	atom.global.or.b32 	%r39, [%rd3], 0;
	setp.lt.u32 	%p16, %r39, %r4;
	@%p16 bra 	$L__BB1_12;
$L__BB1_13:
	bar.sync 	0;
	add.s32 	%r40, %r3, -1;
	add.s32 	%r41, %r19, -1;
	max.u32 	%r42, %r40, %r41;
	add.s32 	%r43, %r10, -1;
	max.u32 	%r44, %r42, %r43;
	setp.gt.u32 	%p17, %r44, 47;
	@%p17 bra 	$L__BB1_15;
	ld.shared.f32 	%f7, [%r12];
	cvt.f64.f32 	%fd16, %f7;
	mul.wide.u32 	%rd10, %r3, 400;
	mov.u64 	%rd11, val_j;
	add.s64 	%rd12, %rd11, %rd10;
	mul.wide.u32 	%rd13, %r10, 8;
	add.s64 	%rd14, %rd12, %rd13;
	ld.global.f64 	%fd17, [%rd14];
	mov.b32 	%r45, 2;
	shl.b32 	%r46, %r45, %r6;
	cvt.rn.f64.s32 	%fd18, %r46;
	div.rn.f64 	%fd19, %fd17, %fd18;
	add.f64 	%fd20, %fd19, %fd16;
	mul.wide.u32 	%rd15, %r13, 8;
	add.s64 	%rd16, %rd1, %rd15;
	st.global.f64 	[%rd16], %fd20;
$L__BB1_15:
	setp.gt.u32 	%p18, %r10, 49;
	setp.gt.s32 	%p19, %r3, 49;
	bar.sync 	0;
	add.s32 	%r47, %r5, -1;
	setp.ne.s32 	%p20, %r6, %r47;
	or.pred  	%p21, %p20, %p19;
	or.pred  	%p22, %p18, %p21;
	@%p22 bra 	$L__BB1_20;
	mov.u32 	%r48, %nctaid.y;
	add.s32 	%r49, %r48, -1;
	setp.ne.s32 	%p23, %r4, %r49;
	@%p23 bra 	$L__BB1_18;
	mad.lo.s32 	%r50, %r3, 2500, %r10;
	mul.wide.s32 	%rd17, %r50, 8;
	add.s64 	%rd18, %rd1, %rd17;
	ld.global.f64 	%fd21, [%rd18];
	add.f64 	%fd23, %fd21, %fd21;
	bra.uni 	$L__BB1_19;
$L__BB1_18:
	ld.global.f64 	%fd23, [%rd2];
$L__BB1_19:
	mul.wide.s32 	%rd19, %r3, 400;
	mov.u64 	%rd20, val_j;
	add.s64 	%rd21, %rd20, %rd19;
	mul.wide.u32 	%rd22, %r10, 8;
	add.s64 	%rd23, %rd21, %rd22;
	st.global.f64 	[%rd23], %fd23;
$L__BB1_20:
	setp.ne.s32 	%p24, %r17, 0;
	@%p24 bra 	$L__BB1_23;
	membar.gl;
	atom.global.add.u32 	%r51, [%rd3], 1;
	mov.u32 	%r52, %nctaid.y;
	add.s32 	%r53, %r52, -1;
	setp.ne.s32 	%p25, %r4, %r53;
	@%p25 bra 	$L__BB1_23;
	mov.u64 	%rd25, dim_i;
	add.s64 	%rd26, %rd25, %rd6;
	add.s64 	%rd28, %rd26, %rd9;
	mov.b32 	%r54, 0;
	st.global.u32 	[%rd28], %r54;
$L__BB1_23:
	ret;

}
	// .globl	_Z10function_kPdS_
.visible .entry _Z10function_kPdS_(
	.param .u64 .ptr .align 1 _Z10function_kPdS__param_0,
	.param .u64 .ptr .align 1 _Z10function_kPdS__param_1
)
{
	.reg .pred 	%p<26>;
	.reg .b32 	%r<53>;
	.reg .b32 	%f<8>;
	.reg .b64 	%rd<32>;
	.reg .b64 	%fd<27>;

	ld.param.u64 	%rd5, [_Z10function_kPdS__param_0];
	ld.param.u64 	%rd4, [_Z10function_kPdS__param_1];
	cvta.to.global.u64 	%rd1, %rd5;
	mov.u32 	%r1, %ctaid.x;
	mov.u32 	%r18, %ntid.x;
	mov.u32 	%r2, %tid.x;
	mad.lo.s32 	%r3, %r1, %r18, %r2;
	mov.u32 	%r4, %ctaid.y;
	mov.u32 	%r19, %ntid.y;
	mov.u32 	%r5, %tid.y;
	mad.lo.s32 	%r6, %r4, %r19, %r5;
	mov.u32 	%r7, %ctaid.z;
	mov.u32 	%r8, %ntid.z;
	mov.u32 	%r9, %tid.z;
	mad.lo.s32 	%r20, %r7, %r8, %r9;
	setp.ne.s32 	%p1, %r9, 0;
	setp.ne.s32 	%p2, %r20, 1;
	shl.b32 	%r21, %r5, 3;
	shl.b32 	%r22, %r2, 6;
	add.s32 	%r23, %r21, %r9;
	add.s32 	%r11, %r23, %r22;
	shl.b32 	%r24, %r11, 2;
	mov.u32 	%r25, temp;
	add.s32 	%r12, %r25, %r24;
	mad.lo.s32 	%r26, %r3, 50, %r6;
	mul.lo.s32 	%r13, %r26, 50;
	add.s32 	%r14, %r13, %r20;
	mul.wide.s32 	%rd6, %r14, 8;
	add.s64 	%rd2, %rd1, %rd6;
	and.pred  	%p3, %p1, %p2;
	@%p3 bra 	$L__BB2_2;
	mov.b32 	%r28, 0;
	st.shared.u32 	[%r12], %r28;
	bra.uni 	$L__BB2_4;
$L__BB2_2:
	setp.gt.s32 	%p4, %r3, 49;
	max.u32 	%r27, %r6, %r20;
	setp.gt.u32 	%p5, %r27, 49;
	or.pred  	%p6, %p5, %p4;
	@%p6 bra 	$L__BB2_4;
	ld.global.f64 	%fd6, [%rd2];
	mul.f64 	%fd7, %fd6, 0d3FD0000000000000;
	cvt.rn.f32.f64 	%f1, %fd7;
	st.shared.f32 	[%r12], %f1;
$L__BB2_4:
	setp.lt.u32 	%p7, %r8, 2;
	@%p7 bra 	$L__BB2_9;
	mov.b32 	%r52, 1;
$L__BB2_6:
	bar.sync 	0;
	setp.lt.u32 	%p8, %r9, %r52;
	mov.f64 	%fd25, 0d0000000000000000;
	@%p8 bra 	$L__BB2_8;
	sub.s32 	%r30, %r11, %r52;
	shl.b32 	%r31, %r30, 2;
	add.s32 	%r33, %r25, %r31;
	ld.shared.f32 	%f2, [%r33];
	cvt.f64.f32 	%fd25, %f2;
$L__BB2_8:
	bar.sync 	0;
	mov.b32 	%r34, 1;
	shl.b32 	%r35, %r34, %r52;
	cvt.rn.f64.s32 	%fd9, %r35;
	div.rn.f64 	%fd10, %fd25, %fd9;
	ld.shared.f32 	%f3, [%r12];
	cvt.f64.f32 	%fd11, %f3;
	add.f64 	%fd12, %fd10, %fd11;
	cvt.rn.f32.f64 	%f4, %fd12;
	st.shared.f32 	[%r12], %f4;
	shl.b32 	%r52, %r52, 1;
	setp.lt.u32 	%p9, %r52, %r8;
	@%p9 bra 	$L__BB2_6;
$L__BB2_9:
	setp.gt.s32 	%p10, %r3, 49;
	setp.gt.u32 	%p11, %r6, 49;
	setp.gt.u32 	%p12, %r20, 48;
	or.pred  	%p13, %p11, %p12;
	or.pred  	%p14, %p10, %p13;
	@%p14 bra 	$L__BB2_11;
	cvt.s64.s32 	%rd7, %r13;
	cvt.u64.u32 	%rd8, %r20;
	add.s64 	%rd9, %rd8, %rd7;
	shl.b64 	%rd10, %rd9, 3;
	add.s64 	%rd11, %rd1, %rd10;
	ld.global.f64 	%fd13, [%rd11+8];
	ld.shared.f32 	%f5, [%r12];
	cvt.f64.f32 	%fd14, %f5;
	fma.rn.f64 	%fd15, %fd13, 0d3FE0000000000000, %fd14;
	cvt.rn.f32.f64 	%f6, %fd15;
	st.shared.f32 	[%r12], %f6;
$L__BB2_11:
	or.b32  	%r36, %r2, %r5;
	or.b32  	%r17, %r36, %r9;
	setp.ne.s32 	%p15, %r17, 0;
	mul.wide.u32 	%rd12, %r1, 28;
	mov.u64 	%rd13, dim_k;
	add.s64 	%rd14, %rd13, %rd12;
	mul.wide.u32 	%rd15, %r4, 4;
	add.s64 	%rd3, %rd14, %rd15;
	@%p15 bra 	$L__BB2_13;
$L__BB2_12:
	atom.global.or.b32 	%r37, [%rd3], 0;
	setp.lt.u32 	%p16, %r37, %r7;
	@%p16 bra 	$L__BB2_12;
$L__BB2_13:
	bar.sync 	0;
	add.s32 	%r38, %r3, -1;
	add.s32 	%r39, %r6, -1;
	max.u32 	%r40, %r38, %r39;
	add.s32 	%r41, %r20, -1;
	max.u32 	%r42, %r40, %r41;
	setp.gt.u32 	%p17, %r42, 47;
	@%p17 bra 	$L__BB2_15;
	ld.shared.f32 	%f7, [%r12];
	cvt.f64.f32 	%fd16, %f7;
	mul.wide.u32 	%rd16, %r3, 400;
	mov.u64 	%rd17, val_k;
	add.s64 	%rd18, %rd17, %rd16;
	mul.wide.u32 	%rd19, %r6, 8;
	add.s64 	%rd20, %rd18, %rd19;
	ld.global.f64 	%fd17, [%rd20];
	mov.b32 	%r43, 2;
	shl.b32 	%r44, %r43, %r9;
	cvt.rn.f64.s32 	%fd18, %r44;
	div.rn.f64 	%fd19, %fd17, %fd18;
	add.f64 	%fd20, %fd19, %fd16;
	mul.wide.u32 	%rd21, %r14, 8;
	add.s64 	%rd22, %rd1, %rd21;
	ld.global.f64 	%fd21, [%rd22];
	sub.f64 	%fd22, %fd21, %fd20;
	abs.f64 	%fd23, %fd22;
	cvta.to.global.u64 	%rd23, %rd4;
	add.s64 	%rd24, %rd23, %rd21;
	st.global.f64 	[%rd24], %fd23;
	st.global.f64 	[%rd22], %fd20;
$L__BB2_15:
	setp.gt.u32 	%p18, %r6, 49;
	setp.gt.s32 	%p19, %r3, 49;
	bar.sync 	0;
	add.s32 	%r45, %r8, -1;
	setp.ne.s32 	%p20, %r9, %r45;
	or.pred  	%p21, %p20, %p19;
	or.pred  	%p22, %p18, %p21;
	@%p22 bra 	$L__BB2_20;
	mov.u32 	%r46, %nctaid.z;
	add.s32 	%r47, %r46, -1;
	setp.ne.s32 	%p23, %r7, %r47;
	@%p23 bra 	$L__BB2_18;
	mul.wide.s32 	%rd25, %r13, 8;
	add.s64 	%rd26, %rd1, %rd25;
	ld.global.f64 	%fd24, [%rd26];
	add.f64 	%fd26, %fd24, %fd24;
	bra.uni 	$L__BB2_19;
$L__BB2_18:
	ld.global.f64 	%fd26, [%rd2];
$L__BB2_19:
	mul.wide.s32 	%rd27, %r3, 400;
	mov.u64 	%rd28, val_k;
	add.s64 	%rd29, %rd28, %rd27;
	mul.wide.u32 	%rd30, %r6, 8;
	add.s64 	%rd31, %rd29, %rd30;
	st.global.f64 	[%rd31], %fd26;
$L__BB2_20:
	setp.ne.s32 	%p24, %r17, 0;
	@%p24 bra 	$L__BB2_23;
	membar.gl;
	atom.global.add.u32 	%r48, [%rd3], 1;
	mov.u32 	%r49, %nctaid.z;
	add.s32 	%r50, %r49, -1;
	setp.ne.s32 	%p25, %r7, %r50;
	@%p25 bra 	$L__BB2_23;
	mov.b32 	%r51, 0;
	st.global.u32 	[%rd3], %r51;
$L__BB2_23:
	ret;

}
	// .globl	_Z6init_iPd
.visible .entry _Z6init_iPd(
	.param .u64 .ptr .align 1 _Z6init_iPd_param_0
)
{
	.reg .pred 	%p<2>;
	.reg .b32 	%r<12>;
	.reg .b64 	%rd<6>;
	.reg .b64 	%fd<6>;

	mov.u32 	%r3, %ctaid.y;
	mov.u32 	%r4, %ntid.y;
	mov.u32 	%r5, %tid.y;
	mad.lo.s32 	%r1, %r3, %r4, %r5;
	mov.u32 	%r6, %ctaid.z;
	mov.u32 	%r7, %ntid.z;
	mov.u32 	%r8, %tid.z;
	mad.lo.s32 	%r2, %r6, %r7, %r8;
	max.u32 	%r9, %r1, %r2;
	setp.gt.u32 	%p1, %r9, 49;
	@%p1 bra 	$L__BB3_2;
	mul.lo.s32 	%r10, %r1, 10;
	cvt.rn.f64.u32 	%fd1, %r10;
	div.rn.f64 	%fd2, %fd1, 0d4048800000000000;
	mul.lo.s32 	%r11, %r2, 10;
	cvt.rn.f64.u32 	%fd3, %r11;
	div.rn.f64 	%fd4, %fd3, 0d4048800000000000;
	add.f64 	%fd5, %fd2, %fd4;
	mul.wide.u32 	%rd1, %r1, 400;
	mov.u64 	%rd2, val_i;
	add.s64 	%rd3, %rd2, %rd1;
	mul.wide.u32 	%rd4, %r2, 8;
	add.s64 	%rd5, %rd3, %rd4;
	st.global.f64 	[%rd5], %fd5;
$L__BB3_2:
	ret;

}
	// .globl	_Z6init_jPd
.visible .entry _Z6init_jPd(
	.param .u64 .ptr .align 1 _Z6init_jPd_param_0
)
{
	.reg .pred 	%p<4>;
	.reg .b32 	%r<10>;
	.reg .b64 	%rd<6>;
	.reg .b64 	%fd<8>;

	mov.u32 	%r3, %ctaid.x;
	mov.u32 	%r4, %ntid.x;
	mov.u32 	%r5, %tid.x;
	mad.lo.s32 	%r1, %r3, %r4, %r5;
	mov.u32 	%r6, %ctaid.z;
	mov.u32 	%r7, %ntid.z;
	mov.u32 	%r8, %tid.z;
	mad.lo.s32 	%r2, %r6, %r7, %r8;
	setp.gt.s32 	%p1, %r1, 49;
	setp.gt.u32 	%p2, %r2, 49;
	or.pred  	%p3, %p1, %p2;
	@%p3 bra 	$L__BB4_2;
	cvt.rn.f64.s32 	%fd1, %r1;
	mul.f64 	%fd2, %fd1, 0d4024000000000000;
	div.rn.f64 	%fd3, %fd2, 0d4048800000000000;
	mul.lo.s32 	%r9, %r2, 10;
	cvt.rn.f64.u32 	%fd4, %r9;
	div.rn.f64 	%fd5, %fd4, 0d4048800000000000;
	add.f64 	%fd6, %fd3, %fd5;
	add.f64 	%fd7, %fd6, %fd6;
	mul.wide.s32 	%rd1, %r1, 400;
	mov.u64 	%rd2, val_j;
	add.s64 	%rd3, %rd2, %rd1;
	mul.wide.u32 	%rd4, %r2, 8;
	add.s64 	%rd5, %rd3, %rd4;
	st.global.f64 	[%rd5], %fd7;
$L__BB4_2:
	ret;

}
	// .globl	_Z6init_kPd
.visible .entry _Z6init_kPd(
	.param .u64 .ptr .align 1 _Z6init_kPd_param_0
)
{
	.reg .pred 	%p<4>;
	.reg .b32 	%r<10>;
	.reg .b64 	%rd<6>;
	.reg .b64 	%fd<8>;

	mov.u32 	%r3, %ctaid.x;
	mov.u32 	%r4, %ntid.x;
	mov.u32 	%r5, %tid.x;
	mad.lo.s32 	%r1, %r3, %r4, %r5;
	mov.u32 	%r6, %ctaid.y;
	mov.u32 	%r7, %ntid.y;
	mov.u32 	%r8, %tid.y;
	mad.lo.s32 	%r2, %r6, %r7, %r8;
	setp.gt.s32 	%p1, %r1, 49;
	setp.gt.u32 	%p2, %r2, 49;
	or.pred  	%p3, %p1, %p2;
	@%p3 bra 	$L__BB5_2;
	cvt.rn.f64.s32 	%fd1, %r1;
	mul.f64 	%fd2, %fd1, 0d4024000000000000;
	div.rn.f64 	%fd3, %fd2, 0d4048800000000000;
	mul.lo.s32 	%r9, %r2, 10;
	cvt.rn.f64.u32 	%fd4, %r9;
	div.rn.f64 	%fd5, %fd4, 0d4048800000000000;
	add.f64 	%fd6, %fd3, %fd5;
	add.f64 	%fd7, %fd6, %fd6;
	mul.wide.s32 	%rd1, %r1, 400;
	mov.u64 	%rd2, val_k;
	add.s64 	%rd3, %rd2, %rd1;
	mul.wide.u32 	%rd4, %r2, 8;
	add.s64 	%rd5, %rd3, %rd4;
	st.global.f64 	[%rd5], %fd7;
$L__BB5_2:
	ret;

}
	// .globl	_ZN3cub18CUB_300001_SM_10006detail11EmptyKernelIvEEvv
.visible .entry _ZN3cub18CUB_300001_SM_10006detail11EmptyKernelIvEEvv()
{


	ret;

}
	// .globl	_ZN3cub18CUB_300001_SM_10006detail8for_each13static_kernelINS2_12policy_hub_t12policy_500_tEmN6thrust24THRUST_300001_SM_1000_NS8cuda_cub20__uninitialized_fill7functorINS7_10device_ptrIdEEdEEEEvT0_T1_
.visible .entry _ZN3cub18CUB_300001_SM_10006detail8for_each13static_kernelINS2_12policy_hub_t12policy_500_tEmN6thrust24THRUST_300001_SM_1000_NS8cuda_cub20__uninitialized_fill7functorINS7_10device_ptrIdEEdEEEEvT0_T1_(
	.param .u64 _ZN3cub18CUB_300001_SM_10006detail8for_each13static_kernelINS2_12policy_hub_t12policy_500_tEmN6thrust24THRUST_300001_SM_1000_NS8cuda_cub20__uninitialized_fill7functorINS7_10device_ptrIdEEdEEEEvT0_T1__param_0,
	.param .align 8 .b8 _ZN3cub18CUB_300001_SM_10006detail8for_each13static_kernelINS2_12policy_hub_t12policy_500_tEmN6thrust24THRUST_300001_SM_1000_NS8cuda_cub20__uninitialized_fill7functorINS7_10device_ptrIdEEdEEEEvT0_T1__param_1[16]
)
.maxntid 256
{
	.reg .pred 	%p<4>;
	.reg .b32 	%r<5>;
	.reg .b64 	%rd<16>;
	.reg .b64 	%fd<3>;

	ld.param.f64 	%fd2, [_ZN3cub18CUB_300001_SM_10006detail8for_each13static_kernelINS2_12policy_hub_t12policy_500_tEmN6thrust24THRUST_300001_SM_1000_NS8cuda_cub20__uninitialized_fill7functorINS7_10device_ptrIdEEdEEEEvT0_T1__param_1+8];
	ld.param.u64 	%rd4, [_ZN3cub18CUB_300001_SM_10006detail8for_each13static_kernelINS2_12policy_hub_t12policy_500_tEmN6thrust24THRUST_300001_SM_1000_NS8cuda_cub20__uninitialized_fill7functorINS7_10device_ptrIdEEdEEEEvT0_T1__param_1];
	ld.param.u64 	%rd5, [_ZN3cub18CUB_300001_SM_10006detail8for_each13static_kernelINS2_12policy_hub_t12policy_500_tEmN6thrust24THRUST_300001_SM_1000_NS8cuda_cub20__uninitialized_fill7functorINS7_10device_ptrIdEEdEEEEvT0_T1__param_0];
	mov.u32 	%r2, %ctaid.x;
	mul.wide.u32 	%rd1, %r2, 512;
	sub.s64 	%rd2, %rd5, %rd1;
	setp.lt.u64 	%p1, %rd2, 512;
	@%p1 bra 	$L__BB7_2;
	mov.u32 	%r4, %tid.x;
	cvta.to.global.u64 	%rd11, %rd4;
	cvt.u64.u32 	%rd12, %r4;
	add.s64 	%rd13, %rd1, %rd12;
	shl.b64 	%rd14, %rd13, 3;
	add.s64 	%rd15, %rd11, %rd14;
	st.global.f64 	[%rd15], %fd2;
	st.global.f64 	[%rd15+2048], %fd2;
	bra.uni 	$L__BB7_6;
$L__BB7_2:
	cvta.to.global.u64 	%rd6, %rd4;
	mov.u32 	%r1, %tid.x;
	cvt.u64.u32 	%rd7, %r1;
	setp.le.u64 	%p2, %rd2, %rd7;
	add.s64 	%rd8, %rd1, %rd7;
	shl.b64 	%rd9, %rd8, 3;
	add.s64 	%rd3, %rd6, %rd9;
	@%p2 bra 	$L__BB7_4;
	st.global.f64 	[%rd3], %fd2;
$L__BB7_4:
	add.s32 	%r3, %r1, 256;
	cvt.u64.u32 	%rd10, %r3;
	setp.le.u64 	%p3, %rd2, %rd10;
	@%p3 bra 	$L__BB7_6;
	st.global.f64 	[%rd3+2048], %fd2;
$L__BB7_6:
	ret;

}


// ===== COMPILED SASS (sm_100) =====

	.target	sm_100

	.elftype	@"ET_EXEC"


//--------------------- .note.nv.tkinfo           --------------------------
	.section	.note.nv.tkinfo,"",@"SHT_NOTE"
	.sectionflags	@"SHF_NOTE_NV_TKINFO"
	.tkinfo
        /*0018*/ 	.word	0x00000002
        /*0030*/ 	.string	""
        /*0030*/ 	.string	"ptxas"
        /*0030*/ 	.string	"Cuda compilation tools, release 13.0, V13.0.88"
        /*0030*/ 	.string	"Build cuda_13.0.r13.0/compiler.36424714_0"
        /*0030*/ 	.string	"-arch sm_100 -m 64 "



//--------------------- .note.nv.cuinfo           --------------------------
	.section	.note.nv.cuinfo,"",@"SHT_NOTE"
	.sectionflags	@"SHF_NOTE_NV_CUINFO"
        /*0018*/ 	.short	0x0002
        /*001a*/ 	.short	0x0064
        /*001c*/ 	.short	0x0082
	.zero		2


//--------------------- .nv.info                  --------------------------
	.section	.nv.info,"",@"SHT_CUDA_INFO"
	.align	4


	//----- nvinfo : EIATTR_REGCOUNT
	.align		4
        /*0000*/ 	.byte	0x04, 0x2f
        /*0002*/ 	.short	(.L_50 - .L_49)
	.align		4
.L_49:
        /*0004*/ 	.word	index@(_Z10function_iPd)
        /*0008*/ 	.word	0x00000026


	//----- nvinfo : EIATTR_FRAME_SIZE
	.align		4
.L_50:
        /*000c*/ 	.byte	0x04, 0x11
        /*000e*/ 	.short	(.L_52 - .L_51)
	.align		4
.L_51:
        /*0010*/ 	.word	index@($__internal_5_$__cuda_sm20_div_rn_f64_full)
        /*0014*/ 	.word	0x00000000


	//----- nvinfo : EIATTR_FRAME_SIZE
	.align		4
.L_52:
        /*0018*/ 	.byte	0x04, 0x11
        /*001a*/ 	.short	(.L_54 - .L_53)
	.align		4
.L_53:
        /*001c*/ 	.word	index@(_Z10function_iPd)
        /*0020*/ 	.word	0x00000000


	//----- nvinfo : EIATTR_REGCOUNT
	.align		4
.L_54:
        /*0024*/ 	.byte	0x04, 0x2f
        /*0026*/ 	.short	(.L_56 - .L_55)
	.align		4
.L_55:
        /*0028*/ 	.word	index@(_Z10function_jPd)
        /*002c*/ 	.word	0x00000026


	//----- nvinfo : EIATTR_FRAME_SIZE
	.align		4
.L_56:
        /*0030*/ 	.byte	0x04, 0x11
        /*0032*/ 	.short	(.L_58 - .L_57)
	.align		4
.L_57:
        /*0034*/ 	.word	index@($__internal_4_$__cuda_sm20_div_rn_f64_full)
        /*0038*/ 	.word	0x00000000


	//----- nvinfo : EIATTR_FRAME_SIZE
	.align		4
.L_58:
        /*003c*/ 	.byte	0x04, 0x11
        /*003e*/ 	.short	(.L_60 - .L_59)
	.align		4
.L_59:
        /*0040*/ 	.word	index@(_Z10function_jPd)
        /*0044*/ 	.word	0x00000000


	//----- nvinfo : EIATTR_REGCOUNT
	.align		4
.L_60:
        /*0048*/ 	.byte	0x04, 0x2f
        /*004a*/ 	.short	(.L_62 - .L_61)
	.align		4
.L_61:
        /*004c*/ 	.word	index@(_Z10function_kPdS_)
        /*0050*/ 	.word	0x00000028


	//----- nvinfo : EIATTR_FRAME_SIZE
	.align		4
.L_62:
        /*0054*/ 	.byte	0x04, 0x11
        /*0056*/ 	.short	(.L_64 - .L_63)
	.align		4
.L_63:
        /*0058*/ 	.word	index@($__internal_3_$__cuda_sm20_div_rn_f64_full)
        /*005c*/ 	.word	0x00000000


	//----- nvinfo : EIATTR_FRAME_SIZE
	.align		4
.L_64:
        /*0060*/ 	.byte	0x04, 0x11
        /*0062*/ 	.short	(.L_66 - .L_65)
	.align		4
.L_65:
        /*0064*/ 	.word	index@(_Z10function_kPdS_)
        /*0068*/ 	.word	0x00000000


	//----- nvinfo : EIATTR_REGCOUNT
	.align		4
.L_66:
        /*006c*/ 	.byte	0x04, 0x2f
        /*006e*/ 	.short	(.L_68 - .L_67)
	.align		4
.L_67:
        /*0070*/ 	.word	index@(_Z6init_iPd)
        /*0074*/ 	.word	0x0000001b


	//----- nvinfo : EIATTR_FRAME_SIZE
	.align		4
.L_68:
        /*0078*/ 	.byte	0x04, 0x11
        /*007a*/ 	.short	(.L_70 - .L_69)
	.align		4
.L_69:
        /*007c*/ 	.word	index@($__internal_2_$__cuda_sm20_div_rn_f64_full)
        /*0080*/ 	.word	0x00000000


	//----- nvinfo : EIATTR_FRAME_SIZE
	.align		4
.L_70:
        /*0084*/ 	.byte	0x04, 0x11
        /*0086*/ 	.short	(.L_72 - .L_71)
	.align		4
.L_71:
        /*0088*/ 	.word	index@(_Z6init_iPd)
        /*008c*/ 	.word	0x00000000


	//----- nvinfo : EIATTR_REGCOUNT
	.align		4
.L_72:
        /*0090*/ 	.byte	0x04, 0x2f
        /*0092*/ 	.short	(.L_74 - .L_73)
	.align		4
.L_73:
        /*0094*/ 	.word	index@(_Z6init_jPd)
        /*0098*/ 	.word	0x0000001b


	//----- nvinfo : EIATTR_FRAME_SIZE
	.align		4
.L_74:
        /*009c*/ 	.byte	0x04, 0x11
        /*009e*/ 	.short	(.L_76 - .L_75)
	.align		4
.L_75:
        /*00a0*/ 	.word	index@($__internal_1_$__cuda_sm20_div_rn_f64_full)
        /*00a4*/ 	.word	0x00000000


	//----- nvinfo : EIATTR_FRAME_SIZE
	.align		4
.L_76:
        /*00a8*/ 	.byte	0x04, 0x11
        /*00aa*/ 	.short	(.L_78 - .L_77)
	.align		4
.L_77:
        /*00ac*/ 	.word	index@(_Z6init_jPd)
        /*00b0*/ 	.word	0x00000000


	//----- nvinfo : EIATTR_REGCOUNT
	.align		4
.L_78:
        /*00b4*/ 	.byte	0x04, 0x2f
        /*00b6*/ 	.short	(.L_80 - .L_79)
	.align		4
.L_79:
        /*00b8*/ 	.word	index@(_Z6init_kPd)
        /*00bc*/ 	.word	0x0000001b


	//----- nvinfo : EIATTR_FRAME_SIZE
	.align		4
.L_80:
        /*00c0*/ 	.byte	0x04, 0x11
        /*00c2*/ 	.short	(.L_82 - .L_81)
	.align		4
.L_81:
        /*00c4*/ 	.word	index@($__internal_0_$__cuda_sm20_div_rn_f64_full)
        /*00c8*/ 	.word	0x00000000


	//----- nvinfo : EIATTR_FRAME_SIZE
	.align		4
.L_82:
        /*00cc*/ 	.byte	0x04, 0x11
        /*00ce*/ 	.short	(.L_84 - .L_83)
	.align		4
.L_83:
        /*00d0*/ 	.word	index@(_Z6init_kPd)
        /*00d4*/ 	.word	0x00000000


	//----- nvinfo : EIATTR_REGCOUNT
	.align		4
.L_84:
        /*00d8*/ 	.byte	0x04, 0x2f
        /*00da*/ 	.short	(.L_86 - .L_85)
	.align		4
.L_85:
        /*00dc*/ 	.word	index@(_ZN3cub18CUB_300001_SM_10006detail11EmptyKernelIvEEvv)
        /*00e0*/ 	.word	0x00000004


	//----- nvinfo : EIATTR_FRAME_SIZE
	.align		4
.L_86:
        /*00e4*/ 	.byte	0x04, 0x11
        /*00e6*/ 	.short	(.L_88 - .L_87)
	.align		4
.L_87:
        /*00e8*/ 	.word	index@(_ZN3cub18CUB_300001_SM_10006detail11EmptyKernelIvEEvv)
        /*00ec*/ 	.word	0x00000000


	//----- nvinfo : EIATTR_REGCOUNT
	.align		4
.L_88:
        /*00f0*/ 	.byte	0x04, 0x2f
        /*00f2*/ 	.short	(.L_90 - .L_89)
	.align		4
.L_89:
        /*00f4*/ 	.word	index@(_ZN3cub18CUB_300001_SM_10006detail8for_each13static_kernelINS2_12policy_hub_t12policy_500_tEmN6thrust24THRUST_300001_SM_1000_NS8cuda_cub20__uninitialized_fill7functorINS7_10device_ptrIdEEdEEEEvT0_T1_)
        /*00f8*/ 	.word	0x00000009


	//----- nvinfo : EIATTR_FRAME_SIZE
	.align		4
.L_90:
        /*00fc*/ 	.byte	0x04, 0x11
        /*00fe*/ 	.short	(.L_92 - .L_91)
	.align		4
.L_91:
        /*0100*/ 	.word	index@(_ZN3cub18CUB_300001_SM_10006detail8for_each13static_kernelINS2_12policy_hub_t12policy_500_tEmN6thrust24THRUST_300001_SM_1000_NS8cuda_cub20__uninitialized_fill7functorINS7_10device_ptrIdEEdEEEEvT0_T1_)
        /*0104*/ 	.word	0x00000000


	//----- nvinfo : EIATTR_MIN_STACK_SIZE
	.align		4
.L_92:
        /*0108*/ 	.byte	0x04, 0x12
        /*010a*/ 	.short	(.L_94 - .L_93)
	.align		4
.L_93:
        /*010c*/ 	.word	index@(_ZN3cub18CUB_300001_SM_10006detail8for_each13static_kernelINS2_12policy_hub_t12policy_500_tEmN6thrust24THRUST_300001_SM_1000_NS8cuda_cub20__uninitialized_fill7functorINS7_10device_ptrIdEEdEEEEvT0_T1_)
        /*0110*/ 	.word	0x00000000


	//----- nvinfo : EIATTR_MIN_STACK_SIZE
	.align		4
.L_94:
        /*0114*/ 	.byte	0x04, 0x12
        /*0116*/ 	.short	(.L_96 - .L_95)
	.align		4
.L_95:
        /*0118*/ 	.word	index@(_ZN3cub18CUB_300001_SM_10006detail11EmptyKernelIvEEvv)
        /*011c*/ 	.word	0x00000000


	//----- nvinfo : EIATTR_MIN_STACK_SIZE
	.align		4
.L_96:
        /*0120*/ 	.byte	0x04, 0x12
        /*0122*/ 	.short	(.L_98 - .L_97)
	.align		4
.L_97:
        /*0124*/ 	.word	index@(_Z6init_kPd)
        /*0128*/ 	.word	0x00000000


	//----- nvinfo : EIATTR_MIN_STACK_SIZE
	.align		4
.L_98:
        /*012c*/ 	.byte	0x04, 0x12
        /*012e*/ 	.short	(.L_100 - .L_99)
	.align		4
.L_99:
        /*0130*/ 	.word	index@(_Z6init_jPd)
        /*0134*/ 	.word	0x00000000


	//----- nvinfo : EIATTR_MIN_STACK_SIZE
	.align		4
.L_100:
        /*0138*/ 	.byte	0x04, 0x12
        /*013a*/ 	.short	(.L_102 - .L_101)
	.align		4
.L_101:
        /*013c*/ 	.word	index@(_Z6init_iPd)
        /*0140*/ 	.word	0x00000000


	//----- nvinfo : EIATTR_MIN_STACK_SIZE
	.align		4
.L_102:
        /*0144*/ 	.byte	0x04, 0x12
        /*0146*/ 	.short	(.L_104 - .L_103)
	.align		4
.L_103:
        /*0148*/ 	.word	index@(_Z10function_kPdS_)
        /*014c*/ 	.word	0x00000000


	//----- nvinfo : EIATTR_MIN_STACK_SIZE
	.align		4
.L_104:
        /*0150*/ 	.byte	0x04, 0x12
        /*0152*/ 	.short	(.L_106 - .L_105)
	.align		4
.L_105:
        /*0154*/ 	.word	index@(_Z10function_jPd)
        /*0158*/ 	.word	0x00000000


	//----- nvinfo : EIATTR_MIN_STACK_SIZE
	.align		4
.L_106:
        /*015c*/ 	.byte	0x04, 0x12
        /*015e*/ 	.short	(.L_108 - .L_107)
	.align		4
.L_107:
        /*0160*/ 	.word	index@(_Z10function_iPd)
        /*0164*/ 	.word	0x00000000
.L_108:


//--------------------- .nv.compat                --------------------------
	.section	.nv.compat,"",@"SHT_CUDA_COMPAT_INFO"
	.align	4
        /*0000*/ 	.byte	0x02, 0x09, 0x00, 0x00, 0x02, 0x02, 0x01, 0x00, 0x02, 0x05, 0x05, 0x00, 0x03, 0x07, 0x01, 0x01
        /*0010*/ 	.byte	0x02, 0x03, 0x00, 0x00, 0x02, 0x06, 0x01, 0x00, 0x04, 0x0b, 0x08, 0x00, 0x01, 0x00, 0x00, 0x00
        /*0020*/ 	.byte	0x00, 0x00, 0x00, 0x00


//--------------------- .nv.info._ZN3cub18CUB_300001_SM_10006detail8for_each13static_kernelINS2_12policy_hub_t12policy_500_tEmN6thrust24THRUST_300001_SM_1000_NS8cuda_cub20__uninitialized_fill7functorINS7_10device_ptrIdEEdEEEEvT0_T1_ --------------------------
	.section	.nv.info._ZN3cub18CUB_300001_SM_10006detail8for_each13static_kernelINS2_12policy_hub_t12policy_500_tEmN6thrust24THRUST_300001_SM_1000_NS8cuda_cub20__uninitialized_fill7functorINS7_10device_ptrIdEEdEEEEvT0_T1_,"",@"SHT_CUDA_INFO"
	.sectionflags	@""
	.align	4


	//----- nvinfo : EIATTR_CUDA_API_VERSION
	.align		4
        /*0000*/ 	.byte	0x04, 0x37
        /*0002*/ 	.short	(.L_110 - .L_109)
.L_109:
        /*0004*/ 	.word	0x00000082


	//----- nvinfo : EIATTR_KPARAM_INFO
	.align		4
.L_110:
        /*0008*/ 	.byte	0x04, 0x17
        /*000a*/ 	.short	(.L_112 - .L_111)
.L_111:
        /*000c*/ 	.word	0x00000000
        /*0010*/ 	.short	0x0001
        /*0012*/ 	.short	0x0008
        /*0014*/ 	.byte	0x00, 0xf0, 0x41, 0x00


	//----- nvinfo : EIATTR_KPARAM_INFO
	.align		4
.L_112:
        /*0018*/ 	.byte	0x04, 0x17
        /*001a*/ 	.short	(.L_114 - .L_113)
.L_113:
        /*001c*/ 	.word	0x00000000
        /*0020*/ 	.short	0x0000
        /*0022*/ 	.short	0x0000
        /*0024*/ 	.byte	0x00, 0xf0, 0x21, 0x00


	//----- nvinfo : EIATTR_SPARSE_MMA_MASK
	.align		4
.L_114:
        /*0028*/ 	.byte	0x03, 0x50
        /*002a*/ 	.short	0x0000


	//----- nvinfo : EIATTR_MAXREG_COUNT
	.align		4
        /*002c*/ 	.byte	0x03, 0x1b
        /*002e*/ 	.short	0x00ff


	//----- nvinfo : EIATTR_MERCURY_ISA_VERSION
	.align		4
        /*0030*/ 	.byte	0x03, 0x5f
        /*0032*/ 	.short	0x0101


	//----- nvinfo : EIATTR_VRC_CTA_INIT_COUNT
	.align		4
        /*0034*/ 	.byte	0x02, 0x4a
	.zero		1
	.zero		1


	//----- nvinfo : EIATTR_EXIT_INSTR_OFFSETS
	.align		4
        /*0038*/ 	.byte	0x04, 0x1c
        /*003a*/ 	.short	(.L_116 - .L_115)


	//   ....[0]....
.L_115:
        /*003c*/ 	.word	0x00000130


	//   ....[1]....
        /*0040*/ 	.word	0x00000230


	//   ....[2]....
        /*0044*/ 	.word	0x00000260


	//----- nvinfo : EIATTR_MAX_THREADS
	.align		4
.L_116:
        /*0048*/ 	.byte	0x04, 0x05
        /*004a*/ 	.short	(.L_118 - .L_117)
.L_117:
        /*004c*/ 	.word	0x00000100
        /*0050*/ 	.word	0x00000001
        /*0054*/ 	.word	0x00000001


	//----- nvinfo : EIATTR_CBANK_PARAM_SIZE
	.align		4
.L_118:
        /*0058*/ 	.byte	0x03, 0x19
        /*005a*/ 	.short	0x0018


	//----- nvinfo : EIATTR_PARAM_CBANK
	.align		4
        /*005c*/ 	.byte	0x04, 0x0a
        /*005e*/ 	.short	(.L_120 - .L_119)
	.align		4
.L_119:
        /*0060*/ 	.word	index@(.nv.constant0._ZN3cub18CUB_300001_SM_10006detail8for_each13static_kernelINS2_12policy_hub_t12policy_500_tEmN6thrust24THRUST_300001_SM_1000_NS8cuda_cub20__uninitialized_fill7functorINS7_10device_ptrIdEEdEEEEvT0_T1_)
        /*0064*/ 	.short	0x0380
        /*0066*/ 	.short	0x0018


	//----- nvinfo : EIATTR_SW_WAR
	.align		4
.L_120:
        /*0068*/ 	.byte	0x04, 0x36
        /*006a*/ 	.short	(.L_122 - .L_121)
.L_121:
        /*006c*/ 	.word	0x00000008
.L_122:


//--------------------- .nv.info._ZN3cub18CUB_300001_SM_10006detail11EmptyKernelIvEEvv --------------------------
	.section	.nv.info._ZN3cub18CUB_300001_SM_10006detail11EmptyKernelIvEEvv,"",@"SHT_CUDA_INFO"
	.sectionflags	@""
	.align	4


	//----- nvinfo : EIATTR_CUDA_API_VERSION
	.align		4
        /*0000*/ 	.byte	0x04, 0x37
        /*0002*/ 	.short	(.L_124 - .L_123)
.L_123:
        /*0004*/ 	.word	0x00000082


	//----- nvinfo : EIATTR_SPARSE_MMA_MASK
	.align		4
.L_124:
        /*0008*/ 	.byte	0x03, 0x50
        /*000a*/ 	.short	0x0000


	//----- nvinfo : EIATTR_MAXREG_COUNT
	.align		4
        /*000c*/ 	.byte	0x03, 0x1b
        /*000e*/ 	.short	0x00ff


	//----- nvinfo : EIATTR_MERCURY_ISA_VERSION
	.align		4
        /*0010*/ 	.byte	0x03, 0x5f
        /*0012*/ 	.short	0x0101


	//----- nvinfo : EIATTR_VRC_CTA_INIT_COUNT
	.align		4
        /*0014*/ 	.byte	0x02, 0x4a
	.zero		1
	.zero		1


	//----- nvinfo : EIATTR_EXIT_INSTR_OFFSETS
	.align		4
        /*0018*/ 	.byte	0x04, 0x1c
        /*001a*/ 	.short	(.L_126 - .L_125)


	//   ....[0]....
.L_125:
        /*001c*/ 	.word	0x00000010


	//----- nvinfo : EIATTR_SW_WAR
	.align		4
.L_126:
        /*0020*/ 	.byte	0x04, 0x36
        /*0022*/ 	.short	(.L_128 - .L_127)
.L_127:
        /*0024*/ 	.word	0x00000008
.L_128:


//--------------------- .nv.info._Z6init_kPd      --------------------------
	.section	.nv.info._Z6init_kPd,"",@"SHT_CUDA_INFO"
	.sectionflags	@""
	.align	4


	//----- nvinfo : EIATTR_CUDA_API_VERSION
	.align		4
        /*0000*/ 	.byte	0x04, 0x37
        /*0002*/ 	.short	(.L_130 - .L_129)
.L_129:
        /*0004*/ 	.word	0x00000082


	//----- nvinfo : EIATTR_KPARAM_INFO
	.align		4
.L_130:
        /*0008*/ 	.byte	0x04, 0x17
        /*000a*/ 	.short	(.L_132 - .L_131)
.L_131:
        /*000c*/ 	.word	0x00000000
        /*0010*/ 	.short	0x0000
        /*0012*/ 	.short	0x0000
        /*0014*/ 	.byte	0x00, 0xf5, 0x21, 0x00


	//----- nvinfo : EIATTR_SPARSE_MMA_MASK
	.align		4
.L_132:
        /*0018*/ 	.byte	0x03, 0x50
        /*001a*/ 	.short	0x0000


	//----- nvinfo : EIATTR_MAXREG_COUNT
	.align		4
        /*001c*/ 	.byte	0x03, 0x1b
        /*001e*/ 	.short	0x00ff


	//----- nvinfo : EIATTR_MERCURY_ISA_VERSION
	.align		4
        /*0020*/ 	.byte	0x03, 0x5f
        /*0022*/ 	.short	0x0101


	//----- nvinfo : EIATTR_VRC_CTA_INIT_COUNT
	.align		4
        /*0024*/ 	.byte	0x02, 0x4a
	.zero		1
	.zero		1


	//----- nvinfo : EIATTR_EXIT_INSTR_OFFSETS
	.align		4
        /*0028*/ 	.byte	0x04, 0x1c
        /*002a*/ 	.short	(.L_134 - .L_133)


	//   ....[0]....
.L_133:
        /*002c*/ 	.word	0x000000b0


	//   ....[1]....
        /*0030*/ 	.word	0x00000450


	//----- nvinfo : EIATTR_CRS_STACK_SIZE
	.align		4
.L_134:
        /*0034*/ 	.byte	0x04, 0x1e
        /*0036*/ 	.short	(.L_136 - .L_135)
.L_135:
        /*0038*/ 	.word	0x00000000


	//----- nvinfo : EIATTR_CBANK_PARAM_SIZE
	.align		4
.L_136:
        /*003c*/ 	.byte	0x03, 0x19
        /*003e*/ 	.short	0x0008


	//----- nvinfo : EIATTR_PARAM_CBANK
	.align		4
        /*0040*/ 	.byte	0x04, 0x0a
        /*0042*/ 	.short	(.L_138 - .L_137)
	.align		4
.L_137:
        /*0044*/ 	.word	index@(.nv.constant0._Z6init_kPd)
        /*0048*/ 	.short	0x0380
        /*004a*/ 	.short	0x0008


	//----- nvinfo : EIATTR_SW_WAR
	.align		4
.L_138:
        /*004c*/ 	.byte	0x04, 0x36
        /*004e*/ 	.short	(.L_140 - .L_139)
.L_139:
        /*0050*/ 	.word	0x00000008
.L_140:


//--------------------- .nv.info._Z6init_jPd      --------------------------
	.section	.nv.info._Z6init_jPd,"",@"SHT_CUDA_INFO"
	.sectionflags	@""
	.align	4


	//----- nvinfo : EIATTR_CUDA_API_VERSION
	.align		4
        /*0000*/ 	.byte	0x04, 0x37
        /*0002*/ 	.short	(.L_142 - .L_141)
.L_141:
        /*0004*/ 	.word	0x00000082


	//----- nvinfo : EIATTR_KPARAM_INFO
	.align		4
.L_142:
        /*0008*/ 	.byte	0x04, 0x17
        /*000a*/ 	.short	(.L_144 - .L_143)
.L_143:
        /*000c*/ 	.word	0x00000000
        /*0010*/ 	.short	0x0000
        /*0012*/ 	.short	0x0000
        /*0014*/ 	.byte	0x00, 0xf5, 0x21, 0x00


	//----- nvinfo : EIATTR_SPARSE_MMA_MASK
	.align		4
.L_144:
        /*0018*/ 	.byte	0x03, 0x50
        /*001a*/ 	.short	0x0000


	//----- nvinfo : EIATTR_MAXREG_COUNT
	.align		4
        /*001c*/ 	.byte	0x03, 0x1b
        /*001e*/ 	.short	0x00ff


	//----- nvinfo : EIATTR_MERCURY_ISA_VERSION
	.align		4
        /*0020*/ 	.byte	0x03, 0x5f
        /*0022*/ 	.short	0x0101


	//----- nvinfo : EIATTR_VRC_CTA_INIT_COUNT
	.align		4
        /*0024*/ 	.byte	0x02, 0x4a
	.zero		1
	.zero		1


	//----- nvinfo : EIATTR_EXIT_INSTR_OFFSETS
	.align		4
        /*0028*/ 	.byte	0x04, 0x1c
        /*002a*/ 	.short	(.L_146 - .L_145)


	//   ....[0]....
.L_145:
        /*002c*/ 	.word	0x000000b0


	//   ....[1]....
        /*0030*/ 	.word	0x00000450


	//----- nvinfo : EIATTR_CRS_STACK_SIZE
	.align		4
.L_146:
        /*0034*/ 	.byte	0x04, 0x1e
        /*0036*/ 	.short	(.L_148 - .L_147)
.L_147:
        /*0038*/ 	.word	0x00000000


	//----- nvinfo : EIATTR_CBANK_PARAM_SIZE
	.align		4
.L_148:
        /*003c*/ 	.byte	0x03, 0x19
        /*003e*/ 	.short	0x0008


	//----- nvinfo : EIATTR_PARAM_CBANK
	.align		4
        /*0040*/ 	.byte	0x04, 0x0a
        /*0042*/ 	.short	(.L_150 - .L_149)
	.align		4
.L_149:
        /*0044*/ 	.word	index@(.nv.constant0._Z6init_jPd)
        /*0048*/ 	.short	0x0380
        /*004a*/ 	.short	0x0008


	//----- nvinfo : EIATTR_SW_WAR
	.align		4
.L_150:
        /*004c*/ 	.byte	0x04, 0x36
        /*004e*/ 	.short	(.L_152 - .L_151)
.L_151:
        /*0050*/ 	.word	0x00000008
.L_152:


//--------------------- .nv.info._Z6init_iPd      --------------------------
	.section	.nv.info._Z6init_iPd,"",@"SHT_CUDA_INFO"
	.sectionflags	@""
	.align	4


	//----- nvinfo : EIATTR_CUDA_API_VERSION
	.align		4
        /*0000*/ 	.byte	0x04, 0x37
        /*0002*/ 	.short	(.L_154 - .L_153)
.L_153:
        /*0004*/ 	.word	0x00000082


	//----- nvinfo : EIATTR_KPARAM_INFO
	.align		4
.L_154:
        /*0008*/ 	.byte	0x04, 0x17
        /*000a*/ 	.short	(.L_156 - .L_155)
.L_155:
        /*000c*/ 	.word	0x00000000
        /*0010*/ 	.short	0x0000
        /*0012*/ 	.short	0x0000
        /*0014*/ 	.byte	0x00, 0xf5, 0x21, 0x00


	//----- nvinfo : EIATTR_SPARSE_MMA_MASK
	.align		4
.L_156:
        /*0018*/ 	.byte	0x03, 0x50
        /*001a*/ 	.short	0x0000


	//----- nvinfo : EIATTR_MAXREG_COUNT
	.align		4
        /*001c*/ 	.byte	0x03, 0x1b
        /*001e*/ 	.short	0x00ff


	//----- nvinfo : EIATTR_MERCURY_ISA_VERSION
	.align		4
        /*0020*/ 	.byte	0x03, 0x5f
        /*0022*/ 	.short	0x0101


	//----- nvinfo : EIATTR_VRC_CTA_INIT_COUNT
	.align		4
        /*0024*/ 	.byte	0x02, 0x4a
	.zero		1
	.zero		1


	//----- nvinfo : EIATTR_EXIT_INSTR_OFFSETS
	.align		4
        /*0028*/ 	.byte	0x04, 0x1c
        /*002a*/ 	.short	(.L_158 - .L_157)


	//   ....[0]....
.L_157:
        /*002c*/ 	.word	0x000000b0


	//   ....[1]....
        /*0030*/ 	.word	0x00000460


	//----- nvinfo : EIATTR_CRS_STACK_SIZE
	.align		4
.L_158:
        /*0034*/ 	.byte	0x04, 0x1e
        /*0036*/ 	.short	(.L_160 - .L_159)
.L_159:
        /*0038*/ 	.word	0x00000000


	//----- nvinfo : EIATTR_CBANK_PARAM_SIZE
	.align		4
.L_160:
        /*003c*/ 	.byte	0x03, 0x19
        /*003e*/ 	.short	0x0008


	//----- nvinfo : EIATTR_PARAM_CBANK
	.align		4
        /*0040*/ 	.byte	0x04, 0x0a
        /*0042*/ 	.short	(.L_162 - .L_161)
	.align		4
.L_161:
        /*0044*/ 	.word	index@(.nv.constant0._Z6init_iPd)
        /*0048*/ 	.short	0x0380
        /*004a*/ 	.short	0x0008


	//----- nvinfo : EIATTR_SW_WAR
	.align		4
.L_162:
        /*004c*/ 	.byte	0x04, 0x36
        /*004e*/ 	.short	(.L_164 - .L_163)
.L_163:
        /*0050*/ 	.word	0x00000008
.L_164:


//--------------------- .nv.info._Z10function_kPdS_ --------------------------
	.section	.nv.info._Z10function_kPdS_,"",@"SHT_CUDA_INFO"
	.sectionflags	@""
	.align	4


	//----- nvinfo : EIATTR_CUDA_API_VERSION
	.align		4
        /*0000*/ 	.byte	0x04, 0x37
        /*0002*/ 	.short	(.L_166 - .L_165)
.L_165:
        /*0004*/ 	.word	0x00000082


	//----- nvinfo : EIATTR_KPARAM_INFO
	.align		4
.L_166:
        /*0008*/ 	.byte	0x04, 0x17
        /*000a*/ 	.short	(.L_168 - .L_167)
.L_167:
        /*000c*/ 	.word	0x00000000
        /*0010*/ 	.short	0x0001
        /*0012*/ 	.short	0x0008
        /*0014*/ 	.byte	0x00, 0xf5, 0x21, 0x00


	//----- nvinfo : EIATTR_KPARAM_INFO
	.align		4
.L_168:
        /*0018*/ 	.byte	0x04, 0x17
        /*001a*/ 	.short	(.L_170 - .L_169)
.L_169:
        /*001c*/ 	.word	0x00000000
        /*0020*/ 	.short	0x0000
        /*0022*/ 	.short	0x0000
        /*0024*/ 	.byte	0x00, 0xf5, 0x21, 0x00


	//----- nvinfo : EIATTR_SPARSE_MMA_MASK
	.align		4
.L_170:
        /*0028*/ 	.byte	0x03, 0x50
        /*002a*/ 	.short	0x0000


	//----- nvinfo : EIATTR_MAXREG_COUNT
	.align		4
        /*002c*/ 	.byte	0x03, 0x1b
        /*002e*/ 	.short	0x00ff


	//----- nvinfo : EIATTR_NUM_BARRIERS
	.align		4
        /*0030*/ 	.byte	0x02, 0x4c
        /*0032*/ 	.byte	0x01
	.zero		1


	//----- nvinfo : EIATTR_MERCURY_ISA_VERSION
	.align		4
        /*0034*/ 	.byte	0x03, 0x5f
        /*0036*/ 	.short	0x0101


	//----- nvinfo : EIATTR_INT_WARP_WIDE_INSTR_OFFSETS
	.align		4
        /*0038*/ 	.byte	0x04, 0x31
        /*003a*/ 	.short	(.L_172 - .L_171)


	//   ....[0]....
.L_171:
        /*003c*/ 	.word	0x00000ba0


	//----- nvinfo : EIATTR_VRC_CTA_INIT_COUNT
	.align		4
.L_172:
        /*0040*/ 	.byte	0x02, 0x4a
	.zero		1
	.zero		1


	//----- nvinfo : EIATTR_EXIT_INSTR_OFFSETS
	.align		4
        /*0044*/ 	.byte	0x04, 0x1c
        /*0046*/ 	.short	(.L_174 - .L_173)


	//   ....[0]....
.L_173:
        /*0048*/ 	.word	0x00000b40


	//   ....[1]....
        /*004c*/ 	.word	0x00000c20


	//   ....[2]....
        /*0050*/ 	.word	0x00000c40


	//----- nvinfo : EIATTR_CRS_STACK_SIZE
	.align		4
.L_174:
        /*0054*/ 	.byte	0x04, 0x1e
        /*0056*/ 	.short	(.L_176 - .L_175)
.L_175:
        /*0058*/ 	.word	0x00000000


	//----- nvinfo : EIATTR_CBANK_PARAM_SIZE
	.align		4
.L_176:
        /*005c*/ 	.byte	0x03, 0x19
        /*005e*/ 	.short	0x0010


	//----- nvinfo : EIATTR_PARAM_CBANK
	.align		4
        /*0060*/ 	.byte	0x04, 0x0a
        /*0062*/ 	.short	(.L_178 - .L_177)
	.align		4
.L_177:
        /*0064*/ 	.word	index@(.nv.constant0._Z10function_kPdS_)
        /*0068*/ 	.short	0x0380
        /*006a*/ 	.short	0x0010


	//----- nvinfo : EIATTR_SW_WAR
	.align		4
.L_178:
        /*006c*/ 	.byte	0x04, 0x36
        /*006e*/ 	.short	(.L_180 - .L_179)
.L_179:
        /*0070*/ 	.word	0x00000008
.L_180:


//--------------------- .nv.info._Z10function_jPd --------------------------
	.section	.nv.info._Z10function_jPd,"",@"SHT_CUDA_INFO"
	.sectionflags	@""
	.align	4


	//----- nvinfo : EIATTR_CUDA_API_VERSION
	.align		4
        /*0000*/ 	.byte	0x04, 0x37
        /*0002*/ 	.short	(.L_182 - .L_181)
.L_181:
        /*0004*/ 	.word	0x00000082


	//----- nvinfo : EIATTR_KPARAM_INFO
	.align		4
.L_182:
        /*0008*/ 	.byte	0x04, 0x17
        /*000a*/ 	.short	(.L_184 - .L_183)
.L_183:
        /*000c*/ 	.word	0x00000000
        /*0010*/ 	.short	0x0000
        /*0012*/ 	.short	0x0000
        /*0014*/ 	.byte	0x00, 0xf5, 0x21, 0x00


	//----- nvinfo : EIATTR_SPARSE_MMA_MASK
	.align		4
.L_184:
        /*0018*/ 	.byte	0x03, 0x50
        /*001a*/ 	.short	0x0000


	//----- nvinfo : EIATTR_MAXREG_COUNT
	.align		4
        /*001c*/ 	.byte	0x03, 0x1b
        /*001e*/ 	.short	0x00ff


	//----- nvinfo : EIATTR_NUM_BARRIERS
	.align		4
        /*0020*/ 	.byte	0x02, 0x4c
        /*0022*/ 	.byte	0x01
	.zero		1


	//----- nvinfo : EIATTR_MERCURY_ISA_VERSION
	.align		4
        /*0024*/ 	.byte	0x03, 0x5f
        /*0026*/ 	.short	0x0101


	//----- nvinfo : EIATTR_INT_WARP_WIDE_INSTR_OFFSETS
	.align		4
        /*0028*/ 	.byte	0x04, 0x31
        /*002a*/ 	.short	(.L_186 - .L_185)


	//   ....[0]....
.L_185:
        /*002c*/ 	.word	0x00000b10


	//----- nvinfo : EIATTR_VRC_CTA_INIT_COUNT
	.align		4
.L_186:
        /*0030*/ 	.byte	0x02, 0x4a
	.zero		1
	.zero		1


	//----- nvinfo : EIATTR_EXIT_INSTR_OFFSETS
	.align		4
        /*0034*/ 	.byte	0x04, 0x1c
        /*0036*/ 	.short	(.L_188 - .L_187)


	//   ....[0]....
.L_187:
        /*0038*/ 	.word	0x00000ab0


	//   ....[1]....
        /*003c*/ 	.word	0x00000b90


	//   ....[2]....
        /*0040*/ 	.word	0x00000be0


	//----- nvinfo : EIATTR_CRS_STACK_SIZE
	.align		4
.L_188:
        /*0044*/ 	.byte	0x04, 0x1e
        /*0046*/ 	.short	(.L_190 - .L_189)
.L_189:
        /*0048*/ 	.word	0x00000000


	//----- nvinfo : EIATTR_CBANK_PARAM_SIZE
	.align		4
.L_190:
        /*004c*/ 	.byte	0x03, 0x19
        /*004e*/ 	.short	0x0008


	//----- nvinfo : EIATTR_PARAM_CBANK
	.align		4
        /*0050*/ 	.byte	0x04, 0x0a
        /*0052*/ 	.short	(.L_192 - .L_191)
	.align		4
.L_191:
        /*0054*/ 	.word	index@(.nv.constant0._Z10function_jPd)
        /*0058*/ 	.short	0x0380
        /*005a*/ 	.short	0x0008


	//----- nvinfo : EIATTR_SW_WAR
	.align		4
.L_192:
        /*005c*/ 	.byte	0x04, 0x36
        /*005e*/ 	.short	(.L_194 - .L_193)
.L_193:
        /*0060*/ 	.word	0x00000008
.L_194:


//--------------------- .nv.info._Z10function_iPd --------------------------
	.section	.nv.info._Z10function_iPd,"",@"SHT_CUDA_INFO"
	.sectionflags	@""
	.align	4


	//----- nvinfo : EIATTR_CUDA_API_VERSION
	.align		4
        /*0000*/ 	.byte	0x04, 0x37
        /*0002*/ 	.short	(.L_196 - .L_195)
.L_195:
        /*0004*/ 	.word	0x00000082


	//----- nvinfo : EIATTR_KPARAM_INFO
	.align		4
.L_196:
        /*0008*/ 	.byte	0x04, 0x17
        /*000a*/ 	.short	(.L_198 - .L_197)
.L_197:
        /*000c*/ 	.word	0x00000000
        /*0010*/ 	.short	0x0000
        /*0012*/ 	.short	0x0000
        /*0014*/ 	.byte	0x00, 0xf5, 0x21, 0x00


	//----- nvinfo : EIATTR_SPARSE_MMA_MASK
	.align		4
.L_198:
        /*0018*/ 	.byte	0x03, 0x50
        /*001a*/ 	.short	0x0000


	//----- nvinfo : EIATTR_MAXREG_COUNT
	.align		4
        /*001c*/ 	.byte	0x03, 0x1b
        /*001e*/ 	.short	0x00ff


	//----- nvinfo : EIATTR_NUM_BARRIERS
	.align		4
        /*0020*/ 	.byte	0x02, 0x4c
        /*0022*/ 	.byte	0x01
	.zero		1


	//----- nvinfo : EIATTR_MERCURY_ISA_VERSION
	.align		4
        /*0024*/ 	.byte	0x03, 0x5f
        /*0026*/ 	.short	0x0101


	//----- nvinfo : EIATTR_INT_WARP_WIDE_INSTR_OFFSETS
	.align		4
        /*0028*/ 	.byte	0x04, 0x31
        /*002a*/ 	.short	(.L_200 - .L_199)


	//   ....[0]....
.L_199:
        /*002c*/ 	.word	0x00000a90


	//----- nvinfo : EIATTR_VRC_CTA_INIT_COUNT
	.align		4
.L_200:
        /*0030*/ 	.byte	0x02, 0x4a
	.zero		1
	.zero		1


	//----- nvinfo : EIATTR_EXIT_INSTR_OFFSETS
	.align		4
        /*0034*/ 	.byte	0x04, 0x1c
        /*0036*/ 	.short	(.L_202 - .L_201)


	//   ....[0]....
.L_201:
        /*0038*/ 	.word	0x00000a30


	//   ....[1]....
        /*003c*/ 	.word	0x00000b10


	//   ....[2]....
        /*0040*/ 	.word	0x00000b30


	//----- nvinfo : EIATTR_CRS_STACK_SIZE
	.align		4
.L_202:
        /*0044*/ 	.byte	0x04, 0x1e
        /*0046*/ 	.short	(.L_204 - .L_203)
.L_203:
        /*0048*/ 	.word	0x00000000


	//----- nvinfo : EIATTR_CBANK_PARAM_SIZE
	.align		4
.L_204:
        /*004c*/ 	.byte	0x03, 0x19
        /*004e*/ 	.short	0x0008


	//----- nvinfo : EIATTR_PARAM_CBANK
	.align		4
        /*0050*/ 	.byte	0x04, 0x0a
        /*0052*/ 	.short	(.L_206 - .L_205)
	.align		4
.L_205:
        /*0054*/ 	.word	index@(.nv.constant0._Z10function_iPd)
        /*0058*/ 	.short	0x0380
        /*005a*/ 	.short	0x0008


	//----- nvinfo : EIATTR_SW_WAR
	.align		4
.L_206:
        /*005c*/ 	.byte	0x04, 0x36
        /*005e*/ 	.short	(.L_208 - .L_207)
.L_207:
        /*0060*/ 	.word	0x00000008
.L_208:


//--------------------- .nv.callgraph             --------------------------
	.section	.nv.callgraph,"",@"SHT_CUDA_CALLGRAPH"
	.align	4
	.sectionentsize	8
	.align		4
        /*0000*/ 	.word	0x00000000
	.align		4
        /*0004*/ 	.word	0xffffffff
	.align		4
        /*0008*/ 	.word	0x00000000
	.align		4
        /*000c*/ 	.word	0xfffffffe
	.align		4
        /*0010*/ 	.word	0x00000000
	.align		4
        /*0014*/ 	.word	0xfffffffd
	.align		4
        /*0018*/ 	.word	0x00000000
	.align		4
        /*001c*/ 	.word	0xfffffffc


//--------------------- .nv.constant4             --------------------------
	.section	.nv.constant4,"a",@progbits
	.align	8
	.align		8
.nv.constant4:
        /*0000*/ 	.dword	dim_i
	.align		8
        /*0008*/ 	.dword	dim_j
	.align		8
        /*0010*/ 	.dword	dim_k
	.align		8
        /*0018*/ 	.dword	val_i
	.align		8
        /*0020*/ 	.dword	val_j
	.align		8
        /*0028*/ 	.dword	val_k
	.align		8
        /*0030*/ 	.dword	_ZN32_INTERNAL_8b14cb95_4_k_cu_maxeps4cuda3std3__45__cpo5beginE
	.align		8
        /*0038*/ 	.dword	_ZN32_INTERNAL_8b14cb95_4_k_cu_maxeps4cuda3std3__45__cpo3endE
	.align		8
        /*0040*/ 	.dword	_ZN32_INTERNAL_8b14cb95_4_k_cu_maxeps4cuda3std3__45__cpo6cbeginE
	.align		8
        /*0048*/ 	.dword	_ZN32_INTERNAL_8b14cb95_4_k_cu_maxeps4cuda3std3__45__cpo4cendE
	.align		8
        /*0050*/ 	.dword	_ZN32_INTERNAL_8b14cb95_4_k_cu_maxeps4cuda3std3__45__cpo6rbeginE
	.align		8
        /*0058*/ 	.dword	_ZN32_INTERNAL_8b14cb95_4_k_cu_maxeps4cuda3std3__45__cpo4rendE
	.align		8
        /*0060*/ 	.dword	_ZN32_INTERNAL_8b14cb95_4_k_cu_maxeps4cuda3std3__45__cpo7crbeginE
	.align		8
        /*0068*/ 	.dword	_ZN32_INTERNAL_8b14cb95_4_k_cu_maxeps4cuda3std3__45__cpo5crendE
	.align		8
        /*0070*/ 	.dword	_ZN32_INTERNAL_8b14cb95_4_k_cu_maxeps4cuda3std3__434_GLOBAL__N__8b14cb95_4_k_cu_maxeps6ignoreE
	.align		8
        /*0078*/ 	.dword	_ZN32_INTERNAL_8b14cb95_4_k_cu_maxeps4cuda3std3__419piecewise_constructE
	.align		8
        /*0080*/ 	.dword	_ZN32_INTERNAL_8b14cb95_4_k_cu_maxeps4cuda3std3__48in_placeE
	.align		8
        /*0088*/ 	.dword	_ZN32_INTERNAL_8b14cb95_4_k_cu_maxeps4cuda3std3__420unreachable_sentinelE
	.align		8
        /*0090*/ 	.dword	_ZN32_INTERNAL_8b14cb95_4_k_cu_maxeps4cuda3std3__47nulloptE
	.align		8
        /*0098*/ 	.dword	_ZN32_INTERNAL_8b14cb95_4_k_cu_maxeps4cuda3std3__48unexpectE
	.align		8
        /*00a0*/ 	.dword	_ZN32_INTERNAL_8b14cb95_4_k_cu_maxeps4cuda3std6ranges3__45__cpo4swapE
	.align		8
        /*00a8*/ 	.dword	_ZN32_INTERNAL_8b14cb95_4_k_cu_maxeps4cuda3std6ranges3__45__cpo9iter_moveE
	.align		8
        /*00b0*/ 	.dword	_ZN32_INTERNAL_8b14cb95_4_k_cu_maxeps4cuda3std6ranges3__45__cpo5beginE
	.align		8
        /*00b8*/ 	.dword	_ZN32_INTERNAL_8b14cb95_4_k_cu_maxeps4cuda3std6ranges3__45__cpo3endE
	.align		8
        /*00c0*/ 	.dword	_ZN32_INTERNAL_8b14cb95_4_k_cu_maxeps4cuda3std6ranges3__45__cpo6cbeginE
	.align		8
        /*00c8*/ 	.dword	_ZN32_INTERNAL_8b14cb95_4_k_cu_maxeps4cuda3std6ranges3__45__cpo4cendE
	.align		8
        /*00d0*/ 	.dword	_ZN32_INTERNAL_8b14cb95_4_k_cu_maxeps4cuda3std6ranges3__45__cpo7advanceE
	.align		8
        /*00d8*/ 	.dword	_ZN32_INTERNAL_8b14cb95_4_k_cu_maxeps4cuda3std6ranges3__45__cpo9iter_swapE
	.align		8
        /*00e0*/ 	.dword	_ZN32_INTERNAL_8b14cb95_4_k_cu_maxeps4cuda3std6ranges3__45__cpo4nextE
	.align		8
        /*00e8*/ 	.dword	_ZN32_INTERNAL_8b14cb95_4_k_cu_maxeps4cuda3std6ranges3__45__cpo4prevE
	.align		8
        /*00f0*/ 	.dword	_ZN32_INTERNAL_8b14cb95_4_k_cu_maxeps4cuda3std6ranges3__45__cpo4dataE
	.align		8
        /*00f8*/ 	.dword	_ZN32_INTERNAL_8b14cb95_4_k_cu_maxeps4cuda3std6ranges3__45__cpo5cdataE
	.align		8
        /*0100*/ 	.dword	_ZN32_INTERNAL_8b14cb95_4_k_cu_maxeps4cuda3std6ranges3__45__cpo4sizeE
	.align		8
        /*0108*/ 	.dword	_ZN32_INTERNAL_8b14cb95_4_k_cu_maxeps4cuda3std6ranges3__45__cpo5ssizeE
	.align		8
        /*0110*/ 	.dword	_ZN32_INTERNAL_8b14cb95_4_k_cu_maxeps4cuda3std6ranges3__45__cpo8distanceE
	.align		8
        /*0118*/ 	.dword	_ZN32_INTERNAL_8b14cb95_4_k_cu_maxeps6thrust24THRUST_300001_SM_1000_NS8cuda_cub3parE
	.align		8
        /*0120*/ 	.dword	_ZN32_INTERNAL_8b14cb95_4_k_cu_maxeps6thrust24THRUST_300001_SM_1000_NS8cuda_cub10par_nosyncE
	.align		8
        /*0128*/ 	.dword	_ZN32_INTERNAL_8b14cb95_4_k_cu_maxeps6thrust24THRUST_300001_SM_1000_NS6system6detail10sequential3seqE
	.align		8
        /*0130*/ 	.dword	_ZN32_INTERNAL_8b14cb95_4_k_cu_maxeps6thrust24THRUST_300001_SM_1000_NS12placeholders2_1E
	.align		8
        /*0138*/ 	.dword	_ZN32_INTERNAL_8b14cb95_4_k_cu_maxeps6thrust24THRUST_300001_SM_1000_NS12placeholders2_2E
	.align		8
        /*0140*/ 	.dword	_ZN32_INTERNAL_8b14cb95_4_k_cu_maxeps6thrust24THRUST_300001_SM_1000_NS12placeholders2_3E
	.align		8
        /*0148*/ 	.dword	_ZN32_INTERNAL_8b14cb95_4_k_cu_maxeps6thrust24THRUST_300001_SM_1000_NS12placeholders2_4E
	.align		8
        /*0150*/ 	.dword	_ZN32_INTERNAL_8b14cb95_4_k_cu_maxeps6thrust24THRUST_300001_SM_1000_NS12placeholders2_5E
	.align		8
        /*0158*/ 	.dword	_ZN32_INTERNAL_8b14cb95_4_k_cu_maxeps6thrust24THRUST_300001_SM_1000_NS12placeholders2_6E
	.align		8
        /*0160*/ 	.dword	_ZN32_INTERNAL_8b14cb95_4_k_cu_maxeps6thrust24THRUST_300001_SM_1000_NS12placeholders2_7E
	.align		8
        /*0168*/ 	.dword	_ZN32_INTERNAL_8b14cb95_4_k_cu_maxeps6thrust24THRUST_300001_SM_1000_NS12placeholders2_8E
	.align		8
        /*0170*/ 	.dword	_ZN32_INTERNAL_8b14cb95_4_k_cu_maxeps6thrust24THRUST_300001_SM_1000_NS12placeholders2_9E
	.align		8
        /*0178*/ 	.dword	_ZN32_INTERNAL_8b14cb95_4_k_cu_maxeps6thrust24THRUST_300001_SM_1000_NS12placeholders3_10E
	.align		8
        /*0180*/ 	.dword	_ZN32_INTERNAL_8b14cb95_4_k_cu_maxeps6thrust24THRUST_300001_SM_1000_NS3seqE


//--------------------- .text._ZN3cub18CUB_300001_SM_10006detail8for_each13static_kernelINS2_12policy_hub_t12policy_500_tEmN6thrust24THRUST_300001_SM_1000_NS8cuda_cub20__uninitialized_fill7functorINS7_10device_ptrIdEEdEEEEvT0_T1_ --------------------------
	.section	.text._ZN3cub18CUB_300001_SM_10006detail8for_each13static_kernelINS2_12policy_hub_t12policy_500_tEmN6thrust24THRUST_300001_SM_1000_NS8cuda_cub20__uninitialized_fill7functorINS7_10device_ptrIdEEdEEEEvT0_T1_,"ax",@progbits
	.align	128
        .global         _ZN3cub18CUB_300001_SM_10006detail8for_each13static_kernelINS2_12policy_hub_t12policy_500_tEmN6thrust24THRUST_300001_SM_1000_NS8cuda_cub20__uninitialized_fill7functorINS7_10device_ptrIdEEdEEEEvT0_T1_
        .type           _ZN3cub18CUB_300001_SM_10006detail8for_each13static_kernelINS2_12policy_hub_t12policy_500_tEmN6thrust24THRUST_300001_SM_1000_NS8cuda_cub20__uninitialized_fill7functorINS7_10device_ptrIdEEdEEEEvT0_T1_,@function
        .size           _ZN3cub18CUB_300001_SM_10006detail8for_each13static_kernelINS2_12policy_hub_t12policy_500_tEmN6thrust24THRUST_300001_SM_1000_NS8cuda_cub20__uninitialized_fill7functorINS7_10device_ptrIdEEdEEEEvT0_T1_,(.L_x_100 - _ZN3cub18CUB_300001_SM_10006detail8for_each13static_kernelINS2_12policy_hub_t12policy_500_tEmN6thrust24THRUST_300001_SM_1000_NS8cuda_cub20__uninitialized_fill7functorINS7_10device_ptrIdEEdEEEEvT0_T1_)
        .other          _ZN3cub18CUB_300001_SM_10006detail8for_each13static_kernelINS2_12policy_hub_t12policy_500_tEmN6thrust24THRUST_300001_SM_1000_NS8cuda_cub20__uninitialized_fill7functorINS7_10device_ptrIdEEdEEEEvT0_T1_,@"STO_CUDA_ENTRY STV_DEFAULT"
_ZN3cub18CUB_300001_SM_10006detail8for_each13static_kernelINS2_12policy_hub_t12policy_500_tEmN6thrust24THRUST_300001_SM_1000_NS8cuda_cub20__uninitialized_fill7functorINS7_10device_ptrIdEEdEEEEvT0_T1_:
.text._ZN3cub18CUB_300001_SM_10006detail8for_each13static_kernelINS2_12policy_hub_t12policy_500_tEmN6thrust24THRUST_300001_SM_1000_NS8cuda_cub20__uninitialized_fill7functorINS7_10device_ptrIdEEdEEEEvT0_T1_:
[----:B------:R-:W-:Y:S08]  /*0000*/  LDC R1, c[0x0][0x37c] ;  /* 0x0000df00ff017b82 */ /* 0x000ff00000000800 */
[----:B------:R-:W0:Y:S01]  /*0010*/  S2UR UR4, SR_CTAID.X ;  /* 0x00000000000479c3 */ /* 0x000e220000002500 */
[----:B------:R-:W1:Y:S01]  /*0020*/  LDCU.64 UR6, c[0x0][0x380] ;  /* 0x00007000ff0677ac */ /* 0x000e620008000a00 */
[----:B------:R-:W2:Y:S01]  /*0030*/  LDCU.64 UR8, c[0x0][0x358] ;  /* 0x00006b00ff0877ac */ /* 0x000ea20008000a00 */
[----:B0-----:R-:W-:-:S04]  /*0040*/  UIMAD.WIDE.U32 UR4, UR4, 0x200, URZ ;  /* 0x00000200040478a5 */ /* 0x001fc8000f8e00ff */
[----:B-1----:R-:W-:-:S04]  /*0050*/  UIADD3 UR6, UP0, UPT, -UR4, UR6, URZ ;  /* 0x0000000604067290 */ /* 0x002fc8000ff1e1ff */
[----:B------:R-:W-:Y:S02]  /*0060*/  UIADD3.X UR7, UPT, UPT, ~UR5, UR7, URZ, UP0, !UPT ;  /* 0x0000000705077290 */ /* 0x000fe400087fe5ff */
[----:B------:R-:W-:-:S04]  /*0070*/  UISETP.GE.U32.AND UP0, UPT, UR6, 0x200, UPT ;  /* 0x000002000600788c */ /* 0x000fc8000bf06070 */
[----:B------:R-:W-:-:S09]  /*0080*/  UISETP.GE.U32.AND.EX UP0, UPT, UR7, URZ, UPT, UP0 ;  /* 0x000000ff0700728c */ /* 0x000fd2000bf06100 */
[----:B--2---:R-:W-:Y:S05]  /*0090*/  BRA.U !UP0, `(.L_x_0) ;  /* 0x0000000108287547 */ /* 0x004fea000b800000 */
[----:B------:R-:W0:Y:S01]  /*00a0*/  S2R R0, SR_TID.X ;  /* 0x0000000000007919 */ /* 0x000e220000002100 */
[----:B------:R-:W1:Y:S01]  /*00b0*/  LDCU.64 UR6, c[0x0][0x388] ;  /* 0x00007100ff0677ac */ /* 0x000e620008000a00 */
[----:B------:R-:W2:Y:S01]  /*00c0*/  LDC.64 R4, c[0x0][0x390] ;  /* 0x0000e400ff047b82 */ /* 0x000ea20000000a00 */
[----:B0-----:R-:W-:-:S05]  /*00d0*/  IADD3 R0, P0, PT, R0, UR4, RZ ;  /* 0x0000000400007c10 */ /* 0x001fca000ff1e0ff */
[----:B------:R-:W-:Y:S01]  /*00e0*/  IMAD.X R3, RZ, RZ, UR5, P0 ;  /* 0x00000005ff037e24 */ /* 0x000fe200080e06ff */
[----:B-1----:R-:W-:-:S04]  /*00f0*/  LEA R2, P0, R0, UR6, 0x3 ;  /* 0x0000000600027c11 */ /* 0x002fc8000f8018ff */
[----:B------:R-:W-:-:S05]  /*0100*/  LEA.HI.X R3, R0, UR7, R3, 0x3, P0 ;  /* 0x0000000700037c11 */ /* 0x000fca00080f1c03 */
[----:B--2---:R-:W-:Y:S04]  /*0110*/  STG.E.64 desc[UR8][R2.64], R4 ;  /* 0x0000000402007986 */ /* 0x004fe8000c101b08 */
[----:B------:R-:W-:Y:S01]  /*0120*/  STG.E.64 desc[UR8][R2.64+0x800], R4 ;  /* 0x0008000402007986 */ /* 0x000fe2000c101b08 */
[----:B------:R-:W-:Y:S05]  /*0130*/  EXIT ;  /* 0x000000000000794d */ /* 0x000fea0003800000 */
.L_x_0:
[----:B------:R-:W0:Y:S01]  /*0140*/  S2R R0, SR_TID.X ;  /* 0x0000000000007919 */ /* 0x000e220000002100 */
[----:B------:R-:W-:Y:S01]  /*0150*/  IMAD.U32 R2, RZ, RZ, UR7 ;  /* 0x00000007ff027e24 */ /* 0x000fe2000f8e00ff */
[----:B------:R-:W1:Y:S01]  /*0160*/  LDCU.64 UR10, c[0x0][0x388] ;  /* 0x00007100ff0a77ac */ /* 0x000e620008000a00 */
[----:B------:R-:W-:Y:S01]  /*0170*/  IMAD.U32 R6, RZ, RZ, UR7 ;  /* 0x00000007ff067e24 */ /* 0x000fe2000f8e00ff */
[----:B0-----:R-:W-:-:S04]  /*0180*/  ISETP.LT.U32.AND P0, PT, R0, UR6, PT ;  /* 0x0000000600007c0c */ /* 0x001fc8000bf01070 */
[----:B------:R-:W-:Y:S01]  /*0190*/  ISETP.GT.U32.AND.EX P0, PT, R2, RZ, PT, P0 ;  /* 0x000000ff0200720c */ /* 0x000fe20003f04100 */
[C---:B------:R-:W-:Y:S01]  /*01a0*/  VIADD R2, R0.reuse, 0x100 ;  /* 0x0000010000027836 */ /* 0x040fe20000000000 */
[----:B------:R-:W-:-:S04]  /*01b0*/  IADD3 R0, P2, PT, R0, UR4, RZ ;  /* 0x0000000400007c10 */ /* 0x000fc8000ff5e0ff */
[----:B------:R-:W-:Y:S01]  /*01c0*/  ISETP.LT.U32.AND P1, PT, R2, UR6, PT ;  /* 0x0000000602007c0c */ /* 0x000fe2000bf21070 */
[----:B------:R-:W-:Y:S01]  /*01d0*/  IMAD.X R3, RZ, RZ, UR5, P2 ;  /* 0x00000005ff037e24 */ /* 0x000fe200090e06ff */
[----:B-1----:R-:W-:Y:S02]  /*01e0*/  LEA R2, P2, R0, UR10, 0x3 ;  /* 0x0000000a00027c11 */ /* 0x002fe4000f8418ff */
[----:B------:R-:W-:Y:S02]  /*01f0*/  ISETP.GT.U32.AND.EX P1, PT, R6, RZ, PT, P1 ;  /* 0x000000ff0600720c */ /* 0x000fe40003f24110 */
[----:B------:R-:W-:Y:S01]  /*0200*/  LEA.HI.X R3, R0, UR11, R3, 0x3, P2 ;  /* 0x0000000b00037c11 */ /* 0x000fe200090f1c03 */
[----:B------:R-:W0:Y:S04]  /*0210*/  @P0 LDC.64 R4, c[0x0][0x390] ;  /* 0x0000e400ff040b82 */ /* 0x000e280000000a00 */
[----:B0-----:R0:W-:Y:S06]  /*0220*/  @P0 STG.E.64 desc[UR8][R2.64], R4 ;  /* 0x0000000402000986 */ /* 0x0011ec000c101b08 */
[----:B------:R-:W-:Y:S05]  /*0230*/  @!P1 EXIT ;  /* 0x000000000000994d */ /* 0x000fea0003800000 */
[----:B0-----:R-:W0:Y:S02]  /*0240*/  LDC.64 R4, c[0x0][0x390] ;  /* 0x0000e400ff047b82 */ /* 0x001e240000000a00 */
[----:B0-----:R-:W-:Y:S01]  /*0250*/  STG.E.64 desc[UR8][R2.64+0x800], R4 ;  /* 0x0008000402007986 */ /* 0x001fe2000c101b08 */
[----:B------:R-:W-:Y:S05]  /*0260*/  EXIT ;  /* 0x000000000000794d */ /* 0x000fea0003800000 */
.L_x_1:
[----:B------:R-:W-:-:S00]  /*0270*/  BRA `(.L_x_1) ;  /* 0xfffffffc00fc7947 */ /* 0x000fc0000383ffff */
[----:B------:R-:W-:-:S00]  /*0280*/  NOP ;  /* 0x0000000000007918 */ /* 0x000fc00000000000 */
[----:B------:R-:W-:-:S00]  /*0290*/  NOP ;  /* 0x0000000000007918 */ /* 0x000fc00000000000 */
[----:B------:R-:W-:-:S00]  /*02a0*/  NOP ;  /* 0x0000000000007918 */ /* 0x000fc00000000000 */
[----:B------:R-:W-:-:S00]  /*02b0*/  NOP ;  /* 0x0000000000007918 */ /* 0x000fc00000000000 */
[----:B------:R-:W-:-:S00]  /*02c0*/  NOP ;  /* 0x0000000000007918 */ /* 0x000fc00000000000 */
[----:B------:R-:W-:-:S00]  /*02d0*/  NOP ;  /* 0x0000000000007918 */ /* 0x000fc00000000000 */
[----:B------:R-:W-:-:S00]  /*02e0*/  NOP ;  /* 0x0000000000007918 */ /* 0x000fc00000000000 */
[----:B------:R-:W-:-:S00]  /*02f0*/  NOP ;  /* 0x0000000000007918 */ /* 0x000fc00000000000 */
.L_x_100:


//--------------------- .text._ZN3cub18CUB_300001_SM_10006detail11EmptyKernelIvEEvv --------------------------
	.section	.text._ZN3cub18CUB_300001_SM_10006detail11EmptyKernelIvEEvv,"ax",@progbits
	.align	128
        .global         _ZN3cub18CUB_300001_SM_10006detail11EmptyKernelIvEEvv
        .type           _ZN3cub18CUB_300001_SM_10006detail11EmptyKernelIvEEvv,@function
        .size           _ZN3cub18CUB_300001_SM_10006detail11EmptyKernelIvEEvv,(.L_x_101 - _ZN3cub18CUB_300001_SM_10006detail11EmptyKernelIvEEvv)
        .other          _ZN3cub18CUB_300001_SM_10006detail11EmptyKernelIvEEvv,@"STO_CUDA_ENTRY STV_DEFAULT"
_ZN3cub18CUB_300001_SM_10006detail11EmptyKernelIvEEvv:
.text._ZN3cub18CUB_300001_SM_10006detail11EmptyKernelIvEEvv:
[----:B------:R-:W-:Y:S01]  /*0000*/  LDC R1, c[0x0][0x37c] ;  /* 0x0000df00ff017b82 */ /* 0x000fe20000000800 */
[----:B------:R-:W-:Y:S05]  /*0010*/  EXIT ;  /* 0x000000000000794d */ /* 0x000fea0003800000 */
.L_x_2:
        /* <DEDUP_REMOVED lines=14> */
.L_x_101:


//--------------------- .text._Z6init_kPd         --------------------------
	.section	.text._Z6init_kPd,"ax",@progbits
	.align	128
        .global         _Z6init_kPd
        .type           _Z6init_kPd,@function
        .size           _Z6init_kPd,(.L_x_94 - _Z6init_kPd)
        .other          _Z6init_kPd,@"STO_CUDA_ENTRY STV_DEFAULT"
_Z6init_kPd:
.text._Z6init_kPd:
[----:B------:R-:W-:Y:S01]  /*0000*/  LDC R1, c[0x0][0x37c] ;  /* 0x0000df00ff017b82 */ /* 0x000fe20000000800 */
[----:B------:R-:W0:Y:S07]  /*0010*/  S2R R5, SR_TID.Y ;  /* 0x0000000000057919 */ /* 0x000e2e0000002200 */
[----:B------:R-:W1:Y:S01]  /*0020*/  LDC R0, c[0x0][0x360] ;  /* 0x0000d800ff007b82 */ /* 0x000e620000000800 */
[----:B------:R-:W1:Y:S07]  /*0030*/  S2R R3, SR_TID.X ;  /* 0x0000000000037919 */ /* 0x000e6e0000002100 */
[----:B------:R-:W0:Y:S08]  /*0040*/  S2UR UR5, SR_CTAID.Y ;  /* 0x00000000000579c3 */ /* 0x000e300000002600 */
[----:B------:R-:W0:Y:S08]  /*0050*/  LDC R12, c[0x0][0x364] ;  /* 0x0000d900ff0c7b82 */ /* 0x000e300000000800 */
[----:B------:R-:W1:Y:S01]  /*0060*/  S2UR UR4, SR_CTAID.X ;  /* 0x00000000000479c3 */ /* 0x000e620000002500 */
[----:B0-----:R-:W-:-:S05]  /*0070*/  IMAD R12, R12, UR5, R5 ;  /* 0x000000050c0c7c24 */ /* 0x001fca000f8e0205 */
[----:B------:R-:W-:Y:S01]  /*0080*/  ISETP.GT.U32.AND P0, PT, R12, 0x31, PT ;  /* 0x000000310c00780c */ /* 0x000fe20003f04070 */
[----:B-1----:R-:W-:-:S05]  /*0090*/  IMAD R0, R0, UR4, R3 ;  /* 0x0000000400007c24 */ /* 0x002fca000f8e0203 */
[----:B------:R-:W-:-:S13]  /*00a0*/  ISETP.GT.OR P0, PT, R0, 0x31, P0 ;  /* 0x000000310000780c */ /* 0x000fda0000704670 */
[----:B------:R-:W-:Y:S05]  /*00b0*/  @P0 EXIT ;  /* 0x000000000000094d */ /* 0x000fea0003800000 */
[----:B------:R-:W0:Y:S01]  /*00c0*/  MUFU.RCP64H R5, 49 ;  /* 0x4048800000057908 */ /* 0x000e220000001800 */
[----:B------:R-:W-:Y:S01]  /*00d0*/  IMAD.MOV.U32 R8, RZ, RZ, 0x0 ;  /* 0x00000000ff087424 */ /* 0x000fe200078e00ff */
[----:B------:R-:W-:Y:S01]  /*00e0*/  UMOV UR4, URZ ;  /* 0x000000ff00047c82 */ /* 0x000fe20008000000 */
[----:B------:R-:W-:Y:S01]  /*00f0*/  IMAD.MOV.U32 R9, RZ, RZ, 0x40488000 ;  /* 0x40488000ff097424 */ /* 0x000fe200078e00ff */
[----:B------:R-:W-:Y:S01]  /*0100*/  BSSY.RECONVERGENT B0, `(.L_x_3) ;  /* 0x0000017000007945 */ /* 0x000fe20003800200 */
[----:B------:R-:W-:-:S06]  /*0110*/  IMAD.MOV.U32 R4, RZ, RZ, 0x1 ;  /* 0x00000001ff047424 */ /* 0x000fcc00078e00ff */
[----:B0-----:R-:W-:-:S08]  /*0120*/  DFMA R2, R4, -R8, 1 ;  /* 0x3ff000000402742b */ /* 0x001fd00000000808 */
[----:B------:R-:W-:Y:S02]  /*0130*/  DFMA R6, R2, R2, R2 ;  /* 0x000000020206722b */ /* 0x000fe40000000002 */
[----:B------:R-:W0:Y:S06]  /*0140*/  I2F.F64 R2, R0 ;  /* 0x0000000000027312 */ /* 0x000e2c0000201c00 */
[----:B------:R-:W-:-:S08]  /*0150*/  DFMA R6, R4, R6, R4 ;  /* 0x000000060406722b */ /* 0x000fd00000000004 */
[----:B------:R-:W-:Y:S02]  /*0160*/  DFMA R8, R6, -R8, 1 ;  /* 0x3ff000000608742b */ /* 0x000fe40000000808 */
[----:B0-----:R-:W-:-:S06]  /*0170*/  DMUL R4, R2, 10 ;  /* 0x4024000002047828 */ /* 0x001fcc0000000000 */
[----:B------:R-:W-:-:S04]  /*0180*/  DFMA R8, R6, R8, R6 ;  /* 0x000000080608722b */ /* 0x000fc80000000006 */
[----:B------:R-:W-:-:S04]  /*0190*/  FSETP.GEU.AND P1, PT, |R5|, 6.5827683646048100446e-37, PT ;  /* 0x036000000500780b */ /* 0x000fc80003f2e200 */
[----:B------:R-:W-:-:S08]  /*01a0*/  DMUL R2, R4, R8 ;  /* 0x0000000804027228 */ /* 0x000fd00000000000 */
[----:B------:R-:W-:-:S08]  /*01b0*/  DFMA R6, R2, -49, R4 ;  /* 0xc04880000206782b */ /* 0x000fd00000000004 */
[----:B------:R-:W-:Y:S01]  /*01c0*/  DFMA R2, R8, R6, R2 ;  /* 0x000000060802722b */ /* 0x000fe20000000002 */
[----:B------:R-:W-:-:S09]  /*01d0*/  IMAD.MOV.U32 R7, RZ, RZ, 0x40488000 ;  /* 0x40488000ff077424 */ /* 0x000fd200078e00ff */
[----:B------:R-:W-:-:S05]  /*01e0*/  FFMA R6, RZ, 3.1328125, R3 ;  /* 0x40488000ff067823 */ /* 0x000fca0000000003 */
[----:B------:R-:W-:-:S13]  /*01f0*/  FSETP.GT.AND P0, PT, |R6|, 1.469367938527859385e-39, PT ;  /* 0x001000000600780b */ /* 0x000fda0003f04200 */
[----:B------:R-:W-:Y:S05]  /*0200*/  @P0 BRA P1, `(.L_x_4) ;  /* 0x0000000000180947 */ /* 0x000fea0000800000 */
[----:B------:R-:W-:Y:S01]  /*0210*/  IMAD.MOV.U32 R8, RZ, RZ, R4 ;  /* 0x000000ffff087224 */ /* 0x000fe200078e0004 */
[----:B------:R-:W-:Y:S01]  /*0220*/  MOV R20, 0x250 ;  /* 0x0000025000147802 */ /* 0x000fe20000000f00 */
[----:B------:R-:W-:-:S07]  /*0230*/  IMAD.MOV.U32 R9, RZ, RZ, R5 ;  /* 0x000000ffff097224 */ /* 0x000fce00078e0005 */
[----:B------:R-:W-:Y:S05]  /*0240*/  CALL.REL.NOINC `($__internal_0_$__cuda_sm20_div_rn_f64_full) ;  /* 0x0000000000847944 */ /* 0x000fea0003c00000 */
[----:B------:R-:W-:Y:S02]  /*0250*/  IMAD.MOV.U32 R2, RZ, RZ, R4 ;  /* 0x000000ffff027224 */ /* 0x000fe400078e0004 */
[----:B------:R-:W-:-:S07]  /*0260*/  IMAD.MOV.U32 R3, RZ, RZ, R5 ;  /* 0x000000ffff037224 */ /* 0x000fce00078e0005 */
.L_x_4:
[----:B------:R-:W-:Y:S05]  /*0270*/  BSYNC.RECONVERGENT B0 ;  /* 0x0000000000007941 */ /* 0x000fea0003800200 */
.L_x_3:
[----:B------:R-:W0:Y:S01]  /*0280*/  MUFU.RCP64H R5, 49 ;  /* 0x4048800000057908 */ /* 0x000e220000001800 */
[----:B------:R-:W-:Y:S01]  /*0290*/  IMAD.MOV.U32 R8, RZ, RZ, 0x0 ;  /* 0x00000000ff087424 */ /* 0x000fe200078e00ff */
[----:B------:R-:W1:Y:S01]  /*02a0*/  LDCU.64 UR6, c[0x0][0x358] ;  /* 0x00006b00ff0677ac */ /* 0x000e620008000a00 */
[----:B------:R-:W-:Y:S01]  /*02b0*/  IMAD.MOV.U32 R9, RZ, RZ, 0x40488000 ;  /* 0x40488000ff097424 */ /* 0x000fe200078e00ff */
[----:B------:R-:W-:Y:S01]  /*02c0*/  BSSY.RECONVERGENT B0, `(.L_x_5) ;  /* 0x0000012000007945 */ /* 0x000fe20003800200 */
[----:B------:R-:W-:Y:S02]  /*02d0*/  IMAD.MOV.U32 R4, RZ, RZ, 0x1 ;  /* 0x00000001ff047424 */ /* 0x000fe400078e00ff */
[----:B------:R-:W-:-:S04]  /*02e0*/  IMAD R6, R12, 0xa, RZ ;  /* 0x0000000a0c067824 */ /* 0x000fc800078e02ff */
[----:B0-----:R-:W-:-:S08]  /*02f0*/  DFMA R10, R4, -R8, 1 ;  /* 0x3ff00000040a742b */ /* 0x001fd00000000808 */
[----:B------:R-:W-:-:S08]  /*0300*/  DFMA R10, R10, R10, R10 ;  /* 0x0000000a0a0a722b */ /* 0x000fd0000000000a */
[----:B------:R-:W-:-:S08]  /*0310*/  DFMA R10, R4, R10, R4 ;  /* 0x0000000a040a722b */ /* 0x000fd00000000004 */
[C---:B------:R-:W-:Y:S01]  /*0320*/  DFMA R4, R10.reuse, -R8, 1 ;  /* 0x3ff000000a04742b */ /* 0x040fe20000000808 */
[----:B------:R-:W0:Y:S07]  /*0330*/  I2F.F64.U32 R8, R6 ;  /* 0x0000000600087312 */ /* 0x000e2e0000201800 */
[----:B------:R-:W-:-:S08]  /*0340*/  DFMA R14, R10, R4, R10 ;  /* 0x000000040a0e722b */ /* 0x000fd0000000000a */
[----:B0-----:R-:W-:Y:S01]  /*0350*/  DMUL R4, R14, R8 ;  /* 0x000000080e047228 */ /* 0x001fe20000000000 */
[----:B------:R-:W-:-:S07]  /*0360*/  FSETP.GEU.AND P1, PT, |R9|, 6.5827683646048100446e-37, PT ;  /* 0x036000000900780b */ /* 0x000fce0003f2e200 */
[----:B------:R-:W-:-:S08]  /*0370*/  DFMA R10, R4, -49, R8 ;  /* 0xc0488000040a782b */ /* 0x000fd00000000008 */
[----:B------:R-:W-:-:S10]  /*0380*/  DFMA R4, R14, R10, R4 ;  /* 0x0000000a0e04722b */ /* 0x000fd40000000004 */
[----:B------:R-:W-:-:S05]  /*0390*/  FFMA R10, RZ, 3.1328125, R5 ;  /* 0x40488000ff0a7823 */ /* 0x000fca0000000005 */
[----:B------:R-:W-:-:S13]  /*03a0*/  FSETP.GT.AND P0, PT, |R10|, 1.469367938527859385e-39, PT ;  /* 0x001000000a00780b */ /* 0x000fda0003f04200 */
[----:B-1----:R-:W-:Y:S05]  /*03b0*/  @P0 BRA P1, `(.L_x_6) ;  /* 0x0000000000080947 */ /* 0x002fea0000800000 */
[----:B------:R-:W-:-:S07]  /*03c0*/  MOV R20, 0x3e0 ;  /* 0x000003e000147802 */ /* 0x000fce0000000f00 */
[----:B------:R-:W-:Y:S05]  /*03d0*/  CALL.REL.NOINC `($__internal_0_$__cuda_sm20_div_rn_f64_full) ;  /* 0x0000000000207944 */ /* 0x000fea0003c00000 */
.L_x_6:
[----:B------:R-:W-:Y:S05]  /*03e0*/  BSYNC.RECONVERGENT B0 ;  /* 0x0000000000007941 */ /* 0x000fea0003800200 */
.L_x_5:
[----:B------:R-:W0:Y:S01]  /*03f0*/  LDC.64 R6, c[0x4][0x28] ;  /* 0x01000a00ff067b82 */ /* 0x000e220000000a00 */
[----:B------:R-:W-:-:S08]  /*0400*/  DADD R2, R4, R2 ;  /* 0x0000000004027229 */ /* 0x000fd00000000002 */
[----:B------:R-:W-:Y:S01]  /*0410*/  DADD R2, R2, R2 ;  /* 0x0000000002027229 */ /* 0x000fe20000000002 */
[----:B0-----:R-:W-:-:S04]  /*0420*/  IMAD.WIDE R4, R0, 0x190, R6 ;  /* 0x0000019000047825 */ /* 0x001fc800078e0206 */
[----:B------:R-:W-:-:S05]  /*0430*/  IMAD.WIDE.U32 R4, R12, 0x8, R4 ;  /* 0x000000080c047825 */ /* 0x000fca00078e0004 */
[----:B------:R-:W-:Y:S01]  /*0440*/  STG.E.64 desc[UR6][R4.64], R2 ;  /* 0x0000000204007986 */ /* 0x000fe2000c101b06 */
[----:B------:R-:W-:Y:S05]  /*0450*/  EXIT ;  /* 0x000000000000794d */ /* 0x000fea0003800000 */
        .weak           $__internal_0_$__cuda_sm20_div_rn_f64_full
        .type           $__internal_0_$__cuda_sm20_div_rn_f64_full,@function
        .size           $__internal_0_$__cuda_sm20_div_rn_f64_full,(.L_x_94 - $__internal_0_$__cuda_sm20_div_rn_f64_full)
$__internal_0_$__cuda_sm20_div_rn_f64_full:
[C---:B------:R-:W-:Y:S01]  /*0460*/  FSETP.GEU.AND P0, PT, |R7|.reuse, 1.469367938527859385e-39, PT ;  /* 0x001000000700780b */ /* 0x040fe20003f0e200 */
[----:B------:R-:W-:Y:S01]  /*0470*/  IMAD.U32 R6, RZ, RZ, UR4 ;  /* 0x00000004ff067e24 */ /* 0x000fe2000f8e00ff */
[----:B------:R-:W-:Y:S01]  /*0480*/  LOP3.LUT R5, R7, 0x800fffff, RZ, 0xc0, !PT ;  /* 0x800fffff07057812 */ /* 0x000fe200078ec0ff */
[----:B------:R-:W-:Y:S01]  /*0490*/  IMAD.U32 R4, RZ, RZ, UR4 ;  /* 0x00000004ff047e24 */ /* 0x000fe2000f8e00ff */
[----:B------:R-:W-:Y:S01]  /*04a0*/  FSETP.GEU.AND P2, PT, |R9|, 1.469367938527859385e-39, PT ;  /* 0x001000000900780b */ /* 0x000fe20003f4e200 */
[----:B------:R-:W-:Y:S01]  /*04b0*/  IMAD.MOV.U32 R14, RZ, RZ, 0x1 ;  /* 0x00000001ff0e7424 */ /* 0x000fe200078e00ff */
[----:B------:R-:W-:Y:S01]  /*04c0*/  LOP3.LUT R5, R5, 0x3ff00000, RZ, 0xfc, !PT ;  /* 0x3ff0000005057812 */ /* 0x000fe200078efcff */
[----:B------:R-:W-:Y:S01]  /*04d0*/  IMAD.MOV.U32 R21, RZ, RZ, 0x1ca00000 ;  /* 0x1ca00000ff157424 */ /* 0x000fe200078e00ff */
[----:B------:R-:W-:Y:S01]  /*04e0*/  LOP3.LUT R13, R9, 0x7ff00000, RZ, 0xc0, !PT ;  /* 0x7ff00000090d7812 */ /* 0x000fe200078ec0ff */
[----:B------:R-:W-:Y:S01]  /*04f0*/  BSSY.RECONVERGENT B1, `(.L_x_7) ;  /* 0x000004f000017945 */ /* 0x000fe20003800200 */
[----:B------:R-:W-:-:S03]  /*0500*/  LOP3.LUT R22, R7, 0x7ff00000, RZ, 0xc0, !PT ;  /* 0x7ff0000007167812 */ /* 0x000fc600078ec0ff */
[----:B------:R-:W-:Y:S01]  /*0510*/  @!P0 DMUL R4, R6, 8.98846567431157953865e+307 ;  /* 0x7fe0000006048828 */ /* 0x000fe20000000000 */
[----:B------:R-:W-:Y:S01]  /*0520*/  ISETP.GE.U32.AND P1, PT, R13, R22, PT ;  /* 0x000000160d00720c */ /* 0x000fe20003f26070 */
[----:B------:R-:W-:Y:S02]  /*0530*/  IMAD.MOV.U32 R23, RZ, RZ, R13 ;  /* 0x000000ffff177224 */ /* 0x000fe400078e000d */
[----:B------:R-:W-:Y:S02]  /*0540*/  @!P2 LOP3.LUT R16, R7, 0x7ff00000, RZ, 0xc0, !PT ;  /* 0x7ff000000710a812 */ /* 0x000fe400078ec0ff */
[----:B------:R-:W0:Y:S02]  /*0550*/  MUFU.RCP64H R15, R5 ;  /* 0x00000005000f7308 */ /* 0x000e240000001800 */
[----:B------:R-:W-:Y:S02]  /*0560*/  @!P2 ISETP.GE.U32.AND P3, PT, R13, R16, PT ;  /* 0x000000100d00a20c */ /* 0x000fe40003f66070 */
[----:B------:R-:W-:-:S02]  /*0570*/  @!P0 LOP3.LUT R22, R5, 0x7ff00000, RZ, 0xc0, !PT ;  /* 0x7ff0000005168812 */ /* 0x000fc400078ec0ff */
[----:B------:R-:W-:-:S04]  /*0580*/  @!P2 SEL R17, R21, 0x63400000, !P3 ;  /* 0x634000001511a807 */ /* 0x000fc80005800000 */
[----:B------:R-:W-:-:S04]  /*0590*/  @!P2 LOP3.LUT R18, R17, 0x80000000, R9, 0xf8, !PT ;  /* 0x800000001112a812 */ /* 0x000fc800078ef809 */
[----:B------:R-:W-:Y:S01]  /*05a0*/  @!P2 LOP3.LUT R19, R18, 0x100000, RZ, 0xfc, !PT ;  /* 0x001000001213a812 */ /* 0x000fe200078efcff */
[----:B------:R-:W-:Y:S01]  /*05b0*/  @!P2 IMAD.MOV.U32 R18, RZ, RZ, RZ ;  /* 0x000000ffff12a224 */ /* 0x000fe200078e00ff */
[----:B0-----:R-:W-:-:S08]  /*05c0*/  DFMA R10, R14, -R4, 1 ;  /* 0x3ff000000e0a742b */ /* 0x001fd00000000804 */
[----:B------:R-:W-:-:S08]  /*05d0*/  DFMA R10, R10, R10, R10 ;  /* 0x0000000a0a0a722b */ /* 0x000fd0000000000a */
[----:B------:R-:W-:Y:S01]  /*05e0*/  DFMA R14, R14, R10, R14 ;  /* 0x0000000a0e0e722b */ /* 0x000fe2000000000e */
[----:B------:R-:W-:Y:S01]  /*05f0*/  SEL R11, R21, 0x63400000, !P1 ;  /* 0x63400000150b7807 */ /* 0x000fe20004800000 */
[----:B------:R-:W-:-:S03]  /*0600*/  IMAD.MOV.U32 R10, RZ, RZ, R8 ;  /* 0x000000ffff0a7224 */ /* 0x000fc600078e0008 */
[----:B------:R-:W-:-:S03]  /*0610*/  LOP3.LUT R11, R11, 0x800fffff, R9, 0xf8, !PT ;  /* 0x800fffff0b0b7812 */ /* 0x000fc600078ef809 */
[----:B------:R-:W-:-:S03]  /*0620*/  DFMA R16, R14, -R4, 1 ;  /* 0x3ff000000e10742b */ /* 0x000fc60000000804 */
[----:B------:R-:W-:-:S05]  /*0630*/  @!P2 DFMA R10, R10, 2, -R18 ;  /* 0x400000000a0aa82b */ /* 0x000fca0000000812 */
[----:B------:R-:W-:-:S05]  /*0640*/  DFMA R16, R14, R16, R14 ;  /* 0x000000100e10722b */ /* 0x000fca000000000e */
[----:B------:R-:W-:-:S03]  /*0650*/  @!P2 LOP3.LUT R23, R11, 0x7ff00000, RZ, 0xc0, !PT ;  /* 0x7ff000000b17a812 */ /* 0x000fc600078ec0ff */
[----:B------:R-:W-:Y:S02]  /*0660*/  DMUL R14, R16, R10 ;  /* 0x0000000a100e7228 */ /* 0x000fe40000000000 */
[----:B------:R-:W-:-:S05]  /*0670*/  VIADD R24, R23, 0xffffffff ;  /* 0xffffffff17187836 */ /* 0x000fca0000000000 */
[----:B------:R-:W-:Y:S01]  /*0680*/  ISETP.GT.U32.AND P0, PT, R24, 0x7feffffe, PT ;  /* 0x7feffffe1800780c */ /* 0x000fe20003f04070 */
[----:B------:R-:W-:Y:S01]  /*0690*/  VIADD R24, R22, 0xffffffff ;  /* 0xffffffff16187836 */ /* 0x000fe20000000000 */
[----:B------:R-:W-:-:S04]  /*06a0*/  DFMA R18, R14, -R4, R10 ;  /* 0x800000040e12722b */ /* 0x000fc8000000000a */
[----:B------:R-:W-:-:S04]  /*06b0*/  ISETP.GT.U32.OR P0, PT, R24, 0x7feffffe, P0 ;  /* 0x7feffffe1800780c */ /* 0x000fc80000704470 */
[----:B------:R-:W-:-:S09]  /*06c0*/  DFMA R14, R16, R18, R14 ;  /* 0x00000012100e722b */ /* 0x000fd2000000000e */
[----:B------:R-:W-:Y:S05]  /*06d0*/  @P0 BRA `(.L_x_8) ;  /* 0x00000000006c0947 */ /* 0x000fea0003800000 */
[----:B------:R-:W-:Y:S01]  /*06e0*/  LOP3.LUT R16, R7, 0x7ff00000, RZ, 0xc0, !PT ;  /* 0x7ff0000007107812 */ /* 0x000fe200078ec0ff */
[----:B------:R-:W-:-:S03]  /*06f0*/  IMAD.MOV.U32 R18, RZ, RZ, RZ ;  /* 0x000000ffff127224 */ /* 0x000fc600078e00ff */
[CC--:B------:R-:W-:Y:S02]  /*0700*/  VIADDMNMX R8, R13.reuse, -R16.reuse, 0xb9600000, !PT ;  /* 0xb96000000d087446 */ /* 0x0c0fe40007800910 */
[----:B------:R-:W-:Y:S02]  /*0710*/  ISETP.GE.U32.AND P0, PT, R13, R16, PT ;  /* 0x000000100d00720c */ /* 0x000fe40003f06070 */
[----:B------:R-:W-:Y:S02]  /*0720*/  VIMNMX R8, PT, PT, R8, 0x46a00000, PT ;  /* 0x46a0000008087848 */ /* 0x000fe40003fe0100 */
[----:B------:R-:W-:-:S05]  /*0730*/  SEL R21, R21, 0x63400000, !P0 ;  /* 0x6340000015157807 */ /* 0x000fca0004000000 */
[----:B------:R-:W-:-:S04]  /*0740*/  IMAD.IADD R8, R8, 0x1, -R21 ;  /* 0x0000000108087824 */ /* 0x000fc800078e0a15 */
[----:B------:R-:W-:-:S06]  /*0750*/  VIADD R19, R8, 0x7fe00000 ;  /* 0x7fe0000008137836 */ /* 0x000fcc0000000000 */
[----:B------:R-:W-:-:S10]  /*0760*/  DMUL R16, R14, R18 ;  /* 0x000000120e107228 */ /* 0x000fd40000000000 */
[----:B------:R-:W-:-:S13]  /*0770*/  FSETP.GTU.AND P0, PT, |R17|, 1.469367938527859385e-39, PT ;  /* 0x001000001100780b */ /* 0x000fda0003f0c200 */
[----:B------:R-:W-:Y:S05]  /*0780*/  @P0 BRA `(.L_x_9) ;  /* 0x0000000000940947 */ /* 0x000fea0003800000 */
[----:B------:R-:W-:Y:S01]  /*0790*/  DFMA R4, R14, -R4, R10 ;  /* 0x800000040e04722b */ /* 0x000fe2000000000a */
[----:B------:R-:W-:-:S09]  /*07a0*/  IMAD.MOV.U32 R18, RZ, RZ, RZ ;  /* 0x000000ffff127224 */ /* 0x000fd200078e00ff */
[C---:B------:R-:W-:Y:S02]  /*07b0*/  FSETP.NEU.AND P0, PT, R5.reuse, RZ, PT ;  /* 0x000000ff0500720b */ /* 0x040fe40003f0d000 */
[----:B------:R-:W-:-:S04]  /*07c0*/  LOP3.LUT R9, R5, 0x80000000, R7, 0x48, !PT ;  /* 0x8000000005097812 */ /* 0x000fc800078e4807 */
[----:B------:R-:W-:-:S07]  /*07d0*/  LOP3.LUT R19, R9, R19, RZ, 0xfc, !PT ;  /* 0x0000001309137212 */ /* 0x000fce00078efcff */
[----:B------:R-:W-:Y:S05]  /*07e0*/  @!P0 BRA `(.L_x_9) ;  /* 0x00000000007c8947 */ /* 0x000fea0003800000 */
[----:B------:R-:W-:Y:S02]  /*07f0*/  IMAD.MOV R5, RZ, RZ, -R8 ;  /* 0x000000ffff057224 */ /* 0x000fe400078e0a08 */
[----:B------:R-:W-:-:S06]  /*0800*/  IMAD.MOV.U32 R4, RZ, RZ, RZ ;  /* 0x000000ffff047224 */ /* 0x000fcc00078e00ff */
[----:B------:R-:W-:Y:S02]  /*0810*/  DFMA R4, R16, -R4, R14 ;  /* 0x800000041004722b */ /* 0x000fe4000000000e */
[----:B------:R-:W-:-:S04]  /*0820*/  DMUL.RP R14, R14, R18 ;  /* 0x000000120e0e7228 */ /* 0x000fc80000008000 */
[----:B------:R-:W-:-:S04]  /*0830*/  IADD3 R4, PT, PT, -R8, -0x43300000, RZ ;  /* 0xbcd0000008047810 */ /* 0x000fc80007ffe1ff */
[----:B------:R-:W-:Y:S02]  /*0840*/  FSETP.NEU.AND P0, PT, |R5|, R4, PT ;  /* 0x000000040500720b */ /* 0x000fe40003f0d200 */
[----:B------:R-:W-:Y:S02]  /*0850*/  LOP3.LUT R9, R15, R9, RZ, 0x3c, !PT ;  /* 0x000000090f097212 */ /* 0x000fe400078e3cff */
[----:B------:R-:W-:Y:S02]  /*0860*/  FSEL R16, R14, R16, !P0 ;  /* 0x000000100e107208 */ /* 0x000fe40004000000 */
[----:B------:R-:W-:Y:S01]  /*0870*/  FSEL R17, R9, R17, !P0 ;  /* 0x0000001109117208 */ /* 0x000fe20004000000 */
[----:B------:R-:W-:Y:S06]  /*0880*/  BRA `(.L_x_9) ;  /* 0x0000000000547947 */ /* 0x000fec0003800000 */
.L_x_8:
[----:B------:R-:W-:-:S14]  /*0890*/  DSETP.NAN.AND P0, PT, R8, R8, PT ;  /* 0x000000080800722a */ /* 0x000fdc0003f08000 */
[----:B------:R-:W-:Y:S05]  /*08a0*/  @P0 BRA `(.L_x_10) ;  /* 0x0000000000440947 */ /* 0x000fea0003800000 */
[----:B------:R-:W-:-:S14]  /*08b0*/  DSETP.NAN.AND P0, PT, R6, R6, PT ;  /* 0x000000060600722a */ /* 0x000fdc0003f08000 */
[----:B------:R-:W-:Y:S05]  /*08c0*/  @P0 BRA `(.L_x_11) ;  /* 0x0000000000300947 */ /* 0x000fea0003800000 */
[----:B------:R-:W-:Y:S01]  /*08d0*/  ISETP.NE.AND P0, PT, R23, R22, PT ;  /* 0x000000161700720c */ /* 0x000fe20003f05270 */
[----:B------:R-:W-:Y:S02]  /*08e0*/  IMAD.MOV.U32 R16, RZ, RZ, 0x0 ;  /* 0x00000000ff107424 */ /* 0x000fe400078e00ff */
[----:B------:R-:W-:-:S10]  /*08f0*/  IMAD.MOV.U32 R17, RZ, RZ, -0x80000 ;  /* 0xfff80000ff117424 */ /* 0x000fd400078e00ff */
[----:B------:R-:W-:Y:S05]  /*0900*/  @!P0 BRA `(.L_x_9) ;  /* 0x0000000000348947 */ /* 0x000fea0003800000 */
[----:B------:R-:W-:Y:S02]  /*0910*/  ISETP.NE.AND P0, PT, R23, 0x7ff00000, PT ;  /* 0x7ff000001700780c */ /* 0x000fe40003f05270 */
[----:B------:R-:W-:Y:S02]  /*0920*/  LOP3.LUT R17, R9, 0x80000000, R7, 0x48, !PT ;  /* 0x8000000009117812 */ /* 0x000fe400078e4807 */
[----:B------:R-:W-:-:S13]  /*0930*/  ISETP.EQ.OR P0, PT, R22, RZ, !P0 ;  /* 0x000000ff1600720c */ /* 0x000fda0004702670 */
[----:B------:R-:W-:Y:S01]  /*0940*/  @P0 LOP3.LUT R4, R17, 0x7ff00000, RZ, 0xfc, !PT ;  /* 0x7ff0000011040812 */ /* 0x000fe200078efcff */
[----:B------:R-:W-:Y:S02]  /*0950*/  @!P0 IMAD.MOV.U32 R16, RZ, RZ, RZ ;  /* 0x000000ffff108224 */ /* 0x000fe400078e00ff */
[----:B------:R-:W-:Y:S02]  /*0960*/  @P0 IMAD.MOV.U32 R16, RZ, RZ, RZ ;  /* 0x000000ffff100224 */ /* 0x000fe400078e00ff */
[----:B------:R-:W-:Y:S01]  /*0970*/  @P0 IMAD.MOV.U32 R17, RZ, RZ, R4 ;  /* 0x000000ffff110224 */ /* 0x000fe200078e0004 */
[----:B------:R-:W-:Y:S06]  /*0980*/  BRA `(.L_x_9) ;  /* 0x0000000000147947 */ /* 0x000fec0003800000 */
.L_x_11:
[----:B------:R-:W-:Y:S01]  /*0990*/  LOP3.LUT R17, R7, 0x80000, RZ, 0xfc, !PT ;  /* 0x0008000007117812 */ /* 0x000fe200078efcff */
[----:B------:R-:W-:Y:S01]  /*09a0*/  IMAD.MOV.U32 R16, RZ, RZ, R6 ;  /* 0x000000ffff107224 */ /* 0x000fe200078e0006 */
[----:B------:R-:W-:Y:S06]  /*09b0*/  BRA `(.L_x_9) ;  /* 0x0000000000087947 */ /* 0x000fec0003800000 */
.L_x_10:
[----:B------:R-:W-:Y:S01]  /*09c0*/  LOP3.LUT R17, R9, 0x80000, RZ, 0xfc, !PT ;  /* 0x0008000009117812 */ /* 0x000fe200078efcff */
[----:B------:R-:W-:-:S07]  /*09d0*/  IMAD.MOV.U32 R16, RZ, RZ, R8 ;  /* 0x000000ffff107224 */ /* 0x000fce00078e0008 */
.L_x_9:
[----:B------:R-:W-:Y:S05]  /*09e0*/  BSYNC.RECONVERGENT B1 ;  /* 0x0000000000017941 */ /* 0x000fea0003800200 */
.L_x_7:
[----:B------:R-:W-:Y:S02]  /*09f0*/  IMAD.MOV.U32 R21, RZ, RZ, 0x0 ;  /* 0x00000000ff157424 */ /* 0x000fe400078e00ff */
[----:B------:R-:W-:Y:S02]  /*0a00*/  IMAD.MOV.U32 R4, RZ, RZ, R16 ;  /* 0x000000ffff047224 */ /* 0x000fe400078e0010 */
[----:B------:R-:W-:Y:S01]  /*0a10*/  IMAD.MOV.U32 R5, RZ, RZ, R17 ;  /* 0x000000ffff057224 */ /* 0x000fe200078e0011 */
[----:B------:R-:W-:Y:S06]  /*0a20*/  RET.REL.NODEC R20 `(_Z6init_kPd) ;  /* 0xfffffff414747950 */ /* 0x000fec0003c3ffff */
.L_x_12:
        /* <DEDUP_REMOVED lines=13> */
.L_x_94:


//--------------------- .text._Z6init_jPd         --------------------------
	.section	.text._Z6init_jPd,"ax",@progbits
	.align	128
        .global         _Z6init_jPd
        .type           _Z6init_jPd,@function
        .size           _Z6init_jPd,(.L_x_95 - _Z6init_jPd)
        .other          _Z6init_jPd,@"STO_CUDA_ENTRY STV_DEFAULT"
_Z6init_jPd:
.text._Z6init_jPd:
[----:B------:R-:W-:Y:S01]  /*0000*/  LDC R1, c[0x0][0x37c] ;  /* 0x0000df00ff017b82 */ /* 0x000fe20000000800 */
[----:B------:R-:W0:Y:S07]  /*0010*/  S2R R5, SR_TID.Z ;  /* 0x0000000000057919 */ /* 0x000e2e0000002300 */
[----:B------:R-:W1:Y:S01]  /*0020*/  LDC R0, c[0x0][0x360] ;  /* 0x0000d800ff007b82 */ /* 0x000e620000000800 */
[----:B------:R-:W1:Y:S07]  /*0030*/  S2R R3, SR_TID.X ;  /* 0x0000000000037919 */ /* 0x000e6e0000002100 */
[----:B------:R-:W0:Y:S08]  /*0040*/  S2UR UR5, SR_CTAID.Z ;  /* 0x00000000000579c3 */ /* 0x000e300000002700 */
        /* <DEDUP_REMOVED lines=31> */
[----:B------:R-:W-:Y:S05]  /*0240*/  CALL.REL.NOINC `($__internal_1_$__cuda_sm20_div_rn_f64_full) ;  /* 0x0000000000847944 */ /* 0x000fea0003c00000 */
[----:B------:R-:W-:Y:S02]  /*0250*/  IMAD.MOV.U32 R2, RZ, RZ, R4 ;  /* 0x000000ffff027224 */ /* 0x000fe400078e0004 */
[----:B------:R-:W-:-:S07]  /*0260*/  IMAD.MOV.U32 R3, RZ, RZ, R5 ;  /* 0x000000ffff037224 */ /* 0x000fce00078e0005 */
.L_x_14:
[----:B------:R-:W-:Y:S05]  /*0270*/  BSYNC.RECONVERGENT B0 ;  /* 0x0000000000007941 */ /* 0x000fea0003800200 */
.L_x_13:
        /* <DEDUP_REMOVED lines=21> */
[----:B------:R-:W-:Y:S05]  /*03d0*/  CALL.REL.NOINC `($__internal_1_$__cuda_sm20_div_rn_f64_full) ;  /* 0x0000000000207944 */ /* 0x000fea0003c00000 */
.L_x_16:
[----:B------:R-:W-:Y:S05]  /*03e0*/  BSYNC.RECONVERGENT B0 ;  /* 0x0000000000007941 */ /* 0x000fea0003800200 */
.L_x_15:
[----:B------:R-:W0:Y:S01]  /*03f0*/  LDC.64 R6, c[0x4][0x20] ;  /* 0x01000800ff067b82 */ /* 0x000e220000000a00 */
[----:B------:R-:W-:-:S08]  /*0400*/  DADD R2, R4, R2 ;  /* 0x0000000004027229 */ /* 0x000fd00000000002 */
[----:B------:R-:W-:Y:S01]  /*0410*/  DADD R2, R2, R2 ;  /* 0x0000000002027229 */ /* 0x000fe20000000002 */
[----:B0-----:R-:W-:-:S04]  /*0420*/  IMAD.WIDE R4, R0, 0x190, R6 ;  /* 0x0000019000047825 */ /* 0x001fc800078e0206 */
[----:B------:R-:W-:-:S05]  /*0430*/  IMAD.WIDE.U32 R4, R12, 0x8, R4 ;  /* 0x000000080c047825 */ /* 0x000fca00078e0004 */
[----:B------:R-:W-:Y:S01]  /*0440*/  STG.E.64 desc[UR6][R4.64], R2 ;  /* 0x0000000204007986 */ /* 0x000fe2000c101b06 */
[----:B------:R-:W-:Y:S05]  /*0450*/  EXIT ;  /* 0x000000000000794d */ /* 0x000fea0003800000 */
        .weak           $__internal_1_$__cuda_sm20_div_rn_f64_full
        .type           $__internal_1_$__cuda_sm20_div_rn_f64_full,@function
        .size           $__internal_1_$__cuda_sm20_div_rn_f64_full,(.L_x_95 - $__internal_1_$__cuda_sm20_div_rn_f64_full)
$__internal_1_$__cuda_sm20_div_rn_f64_full:
        /* <DEDUP_REMOVED lines=67> */
.L_x_18:
        /* <DEDUP_REMOVED lines=16> */
.L_x_21:
[----:B------:R-:W-:Y:S01]  /*0990*/  LOP3.LUT R17, R7, 0x80000, RZ, 0xfc, !PT ;  /* 0x0008000007117812 */ /* 0x000fe200078efcff */
[----:B------:R-:W-:Y:S01]  /*09a0*/  IMAD.MOV.U32 R16, RZ, RZ, R6 ;  /* 0x000000ffff107224 */ /* 0x000fe200078e0006 */
[----:B------:R-:W-:Y:S06]  /*09b0*/  BRA `(.L_x_19) ;  /* 0x0000000000087947 */ /* 0x000fec0003800000 */
.L_x_20:
[----:B------:R-:W-:Y:S01]  /*09c0*/  LOP3.LUT R17, R9, 0x80000, RZ, 0xfc, !PT ;  /* 0x0008000009117812 */ /* 0x000fe200078efcff */
[----:B------:R-:W-:-:S07]  /*09d0*/  IMAD.MOV.U32 R16, RZ, RZ, R8 ;  /* 0x000000ffff107224 */ /* 0x000fce00078e0008 */
.L_x_19:
[----:B------:R-:W-:Y:S05]  /*09e0*/  BSYNC.RECONVERGENT B1 ;  /* 0x0000000000017941 */ /* 0x000fea0003800200 */
.L_x_17:
[----:B------:R-:W-:Y:S02]  /*09f0*/  IMAD.MOV.U32 R21, RZ, RZ, 0x0 ;  /* 0x00000000ff157424 */ /* 0x000fe400078e00ff */
[----:B------:R-:W-:Y:S02]  /*0a00*/  IMAD.MOV.U32 R4, RZ, RZ, R16 ;  /* 0x000000ffff047224 */ /* 0x000fe400078e0010 */
[----:B------:R-:W-:Y:S01]  /*0a10*/  IMAD.MOV.U32 R5, RZ, RZ, R17 ;  /* 0x000000ffff057224 */ /* 0x000fe200078e0011 */
[----:B------:R-:W-:Y:S06]  /*0a20*/  RET.REL.NODEC R20 `(_Z6init_jPd) ;  /* 0xfffffff414747950 */ /* 0x000fec0003c3ffff */
.L_x_22:
        /* <DEDUP_REMOVED lines=13> */
.L_x_95:


//--------------------- .text._Z6init_iPd         --------------------------
	.section	.text._Z6init_iPd,"ax",@progbits
	.align	128
        .global         _Z6init_iPd
        .type           _Z6init_iPd,@function
        .size           _Z6init_iPd,(.L_x_96 - _Z6init_iPd)
        .other          _Z6init_iPd,@"STO_CUDA_ENTRY STV_DEFAULT"
_Z6init_iPd:
.text._Z6init_iPd:
[----:B------:R-:W-:Y:S01]  /*0000*/  LDC R1, c[0x0][0x37c] ;  /* 0x0000df00ff017b82 */ /* 0x000fe20000000800 */
[----:B------:R-:W0:Y:S07]  /*0010*/  S2R R0, SR_TID.Y ;  /* 0x0000000000007919 */ /* 0x000e2e0000002200 */
[----:B------:R-:W0:Y:S01]  /*0020*/  S2UR UR4, SR_CTAID.Y ;  /* 0x00000000000479c3 */ /* 0x000e220000002600 */
[----:B------:R-:W1:Y:S07]  /*0030*/  S2R R3, SR_TID.Z ;  /* 0x0000000000037919 */ /* 0x000e6e0000002300 */
[----:B------:R-:W0:Y:S08]  /*0040*/  LDC R13, c[0x0][0x364] ;  /* 0x0000d900ff0d7b82 */ /* 0x000e300000000800 */
[----:B------:R-:W1:Y:S08]  /*0050*/  S2UR UR5, SR_CTAID.Z ;  /* 0x00000000000579c3 */ /* 0x000e700000002700 */
[----:B------:R-:W1:Y:S01]  /*0060*/  LDC R2, c[0x0][0x368] ;  /* 0x0000da00ff027b82 */ /* 0x000e620000000800 */
[----:B0-----:R-:W-:-:S02]  /*0070*/  IMAD R13, R13, UR4, R0 ;  /* 0x000000040d0d7c24 */ /* 0x001fc4000f8e0200 */
[----:B-1----:R-:W-:-:S05]  /*0080*/  IMAD R0, R2, UR5, R3 ;  /* 0x0000000502007c24 */ /* 0x002fca000f8e0203 */
[----:B------:R-:W-:-:S04]  /*0090*/  VIMNMX.U32 R2, PT, PT, R13, R0, !PT ;  /* 0x000000000d027248 */ /* 0x000fc80007fe0000 */
[----:B------:R-:W-:-:S13]  /*00a0*/  ISETP.GT.U32.AND P0, PT, R2, 0x31, PT ;  /* 0x000000310200780c */ /* 0x000fda0003f04070 */
        /* <DEDUP_REMOVED lines=8> */
[----:B------:R-:W-:-:S08]  /*0130*/  DFMA R4, R4, R4, R4 ;  /* 0x000000040404722b */ /* 0x000fd00000000004 */
[----:B------:R-:W-:Y:S01]  /*0140*/  DFMA R2, R2, R4, R2 ;  /* 0x000000040202722b */ /* 0x000fe20000000002 */
[----:B------:R-:W-:-:S07]  /*0150*/  IMAD R4, R13, 0xa, RZ ;  /* 0x0000000a0d047824 */ /* 0x000fce00078e02ff */
[C---:B------:R-:W-:Y:S01]  /*0160*/  DFMA R6, R2.reuse, -R6, 1 ;  /* 0x3ff000000206742b */ /* 0x040fe20000000806 */
[----:B------:R-:W0:Y:S07]  /*0170*/  I2F.F64.U32 R4, R4 ;  /* 0x0000000400047312 */ /* 0x000e2e0000201800 */
[----:B------:R-:W-:-:S08]  /*0180*/  DFMA R2, R2, R6, R2 ;  /* 0x000000060202722b */ /* 0x000fd00000000002 */
[----:B0-----:R-:W-:Y:S01]  /*0190*/  DMUL R6, R4, R2 ;  /* 0x0000000204067228 */ /* 0x001fe20000000000 */
[----:B------:R-:W-:-:S07]  /*01a0*/  FSETP.GEU.AND P1, PT, |R5|, 6.5827683646048100446e-37, PT ;  /* 0x036000000500780b */ /* 0x000fce0003f2e200 */
        /* <DEDUP_REMOVED lines=9> */
[----:B------:R-:W-:Y:S05]  /*0240*/  CALL.REL.NOINC `($__internal_2_$__cuda_sm20_div_rn_f64_full) ;  /* 0x0000000000887944 */ /* 0x000fea0003c00000 */
[----:B------:R-:W-:Y:S02]  /*0250*/  IMAD.MOV.U32 R2, RZ, RZ, R16 ;  /* 0x000000ffff027224 */ /* 0x000fe400078e0010 */
[----:B------:R-:W-:-:S07]  /*0260*/  IMAD.MOV.U32 R3, RZ, RZ, R17 ;  /* 0x000000ffff037224 */ /* 0x000fce00078e0011 */
.L_x_24:
[----:B------:R-:W-:Y:S05]  /*0270*/  BSYNC.RECONVERGENT B0 ;  /* 0x0000000000007941 */ /* 0x000fea0003800200 */
.L_x_23:
        /* <DEDUP_REMOVED lines=21> */
[----:B------:R-:W-:Y:S05]  /*03d0*/  CALL.REL.NOINC `($__internal_2_$__cuda_sm20_div_rn_f64_full) ;  /* 0x0000000000247944 */ /* 0x000fea0003c00000 */
[----:B------:R-:W-:Y:S02]  /*03e0*/  IMAD.MOV.U32 R4, RZ, RZ, R16 ;  /* 0x000000ffff047224 */ /* 0x000fe400078e0010 */
[----:B------:R-:W-:-:S07]  /*03f0*/  IMAD.MOV.U32 R5, RZ, RZ, R17 ;  /* 0x000000ffff057224 */ /* 0x000fce00078e0011 */
.L_x_26:
[----:B------:R-:W-:Y:S05]  /*0400*/  BSYNC.RECONVERGENT B0 ;  /* 0x0000000000007941 */ /* 0x000fea0003800200 */
.L_x_25:
[----:B------:R-:W0:Y:S01]  /*0410*/  LDC.64 R6, c[0x4][0x18] ;  /* 0x01000600ff067b82 */ /* 0x000e220000000a00 */
[----:B------:R-:W-:Y:S01]  /*0420*/  DADD R2, R4, R2 ;  /* 0x0000000004027229 */ /* 0x000fe20000000002 */
[----:B0-----:R-:W-:-:S04]  /*0430*/  IMAD.WIDE.U32 R6, R13, 0x190, R6 ;  /* 0x000001900d067825 */ /* 0x001fc800078e0006 */
[----:B------:R-:W-:-:S05]  /*0440*/  IMAD.WIDE.U32 R6, R0, 0x8, R6 ;  /* 0x0000000800067825 */ /* 0x000fca00078e0006 */
[----:B------:R-:W-:Y:S01]  /*0450*/  STG.E.64 desc[UR6][R6.64], R2 ;  /* 0x0000000206007986 */ /* 0x000fe2000c101b06 */
[----:B------:R-:W-:Y:S05]  /*0460*/  EXIT ;  /* 0x000000000000794d */ /* 0x000fea0003800000 */
        .weak           $__internal_2_$__cuda_sm20_div_rn_f64_full
        .type           $__internal_2_$__cuda_sm20_div_rn_f64_full,@function
        .size           $__internal_2_$__cuda_sm20_div_rn_f64_full,(.L_x_96 - $__internal_2_$__cuda_sm20_div_rn_f64_full)
$__internal_2_$__cuda_sm20_div_rn_f64_full:
        /* <DEDUP_REMOVED lines=12> */
[C---:B------:R-:W-:Y:S01]  /*0530*/  ISETP.GE.U32.AND P1, PT, R20.reuse, R23, PT ;  /* 0x000000171400720c */ /* 0x040fe20003f26070 */
        /* <DEDUP_REMOVED lines=54> */
.L_x_28:
        /* <DEDUP_REMOVED lines=16> */
.L_x_31:
[----:B------:R-:W-:Y:S01]  /*09a0*/  LOP3.LUT R17, R7, 0x80000, RZ, 0xfc, !PT ;  /* 0x0008000007117812 */ /* 0x000fe200078efcff */
[----:B------:R-:W-:Y:S01]  /*09b0*/  IMAD.MOV.U32 R16, RZ, RZ, R6 ;  /* 0x000000ffff107224 */ /* 0x000fe200078e0006 */
[----:B------:R-:W-:Y:S06]  /*09c0*/  BRA `(.L_x_29) ;  /* 0x0000000000087947 */ /* 0x000fec0003800000 */
.L_x_30:
[----:B------:R-:W-:Y:S01]  /*09d0*/  LOP3.LUT R17, R9, 0x80000, RZ, 0xfc, !PT ;  /* 0x0008000009117812 */ /* 0x000fe200078efcff */
[----:B------:R-:W-:-:S07]  /*09e0*/  IMAD.MOV.U32 R16, RZ, RZ, R8 ;  /* 0x000000ffff107224 */ /* 0x000fce00078e0008 */
.L_x_29:
[----:B------:R-:W-:Y:S05]  /*09f0*/  BSYNC.RECONVERGENT B1 ;  /* 0x0000000000017941 */ /* 0x000fea0003800200 */
.L_x_27:
[----:B------:R-:W-:Y:S02]  /*0a00*/  IMAD.MOV.U32 R4, RZ, RZ, R12 ;  /* 0x000000ffff047224 */ /* 0x000fe400078e000c */
[----:B------:R-:W-:-:S04]  /*0a10*/  IMAD.MOV.U32 R5, RZ, RZ, 0x0 ;  /* 0x00000000ff057424 */ /* 0x000fc800078e00ff */
[----:B------:R-:W-:Y:S05]  /*0a20*/  RET.REL.NODEC R4 `(_Z6init_iPd) ;  /* 0xfffffff404747950 */ /* 0x000fea0003c3ffff */
.L_x_32:
        /* <DEDUP_REMOVED lines=13> */
.L_x_96:


//--------------------- .text._Z10function_kPdS_  --------------------------
	.section	.text._Z10function_kPdS_,"ax",@progbits
	.align	128
        .global         _Z10function_kPdS_
        .type           _Z10function_kPdS_,@function
        .size           _Z10function_kPdS_,(.L_x_97 - _Z10function_kPdS_)
        .other          _Z10function_kPdS_,@"STO_CUDA_ENTRY STV_DEFAULT"
_Z10function_kPdS_:
.text._Z10function_kPdS_:
[----:B------:R-:W-:Y:S01]  /*0000*/  LDC R1, c[0x0][0x37c] ;  /* 0x0000df00ff017b82 */ /* 0x000fe20000000800 */
[----:B------:R-:W0:Y:S01]  /*0010*/  S2R R2, SR_TID.Z ;  /* 0x0000000000027919 */ /* 0x000e220000002300 */
[----:B------:R-:W1:Y:S06]  /*0020*/  LDCU UR6, c[0x0][0x360] ;  /* 0x00006c00ff0677ac */ /* 0x000e6c0008000800 */
[----:B------:R-:W0:Y:S01]  /*0030*/  S2UR UR10, SR_CTAID.Z ;  /* 0x00000000000a79c3 */ /* 0x000e220000002700 */
[----:B------:R-:W-:Y:S01]  /*0040*/  BSSY.RECONVERGENT B0, `(.L_x_33) ;  /* 0x0000023000007945 */ /* 0x000fe20003800200 */
[----:B------:R-:W2:Y:S01]  /*0050*/  S2R R3, SR_TID.Y ;  /* 0x0000000000037919 */ /* 0x000ea20000002200 */
[----:B------:R-:W3:Y:S01]  /*0060*/  LDCU UR7, c[0x0][0x364] ;  /* 0x00006c80ff0777ac */ /* 0x000ee20008000800 */
[----:B------:R-:W4:Y:S01]  /*0070*/  S2R R4, SR_TID.X ;  /* 0x0000000000047919 */ /* 0x000f220000002100 */
[----:B------:R-:W-:-:S03]  /*0080*/  UMOV UR4, 0x400 ;  /* 0x0000040000047882 */ /* 0x000fc60000000000 */
[----:B------:R-:W0:Y:S01]  /*0090*/  LDC R5, c[0x0][0x368] ;  /* 0x0000da00ff057b82 */ /* 0x000e220000000800 */
[----:B------:R-:W0:Y:S01]  /*00a0*/  LDCU.64 UR8, c[0x0][0x358] ;  /* 0x00006b00ff0877ac */ /* 0x000e220008000a00 */
[----:B------:R-:W1:Y:S01]  /*00b0*/  S2R R7, SR_CTAID.X ;  /* 0x0000000000077919 */ /* 0x000e620000002500 */
[----:B------:R-:W3:Y:S05]  /*00c0*/  S2R R6, SR_CTAID.Y ;  /* 0x0000000000067919 */ /* 0x000eea0000002600 */
[----:B------:R-:W5:Y:S08]  /*00d0*/  S2UR UR5, SR_CgaCtaId ;  /* 0x00000000000579c3 */ /* 0x000f700000008800 */
[----:B------:R-:W3:Y:S01]  /*00e0*/  LDC.64 R12, c[0x0][0x380] ;  /* 0x0000e000ff0c7b82 */ /* 0x000ee20000000a00 */
[C-C-:B0-----:R-:W-:Y:S01]  /*00f0*/  IMAD R8, R5.reuse, UR10, R2.reuse ;  /* 0x0000000a05087c24 */ /* 0x141fe2000f8e0202 */
[----:B------:R-:W-:Y:S01]  /*0100*/  ISETP.GE.U32.AND P1, PT, R5, 0x2, PT ;  /* 0x000000020500780c */ /* 0x000fe20003f26070 */
[----:B--2---:R-:W-:-:S03]  /*0110*/  IMAD R11, R3, 0x8, R2 ;  /* 0x00000008030b7824 */ /* 0x004fc600078e0202 */
[----:B------:R-:W-:Y:S01]  /*0120*/  ISETP.NE.AND P0, PT, R8, 0x1, PT ;  /* 0x000000010800780c */ /* 0x000fe20003f05270 */
[----:B----4-:R-:W-:Y:S01]  /*0130*/  IMAD R11, R4, 0x40, R11 ;  /* 0x00000040040b7824 */ /* 0x010fe200078e020b */
[----:B-----5:R-:W-:Y:S02]  /*0140*/  ULEA UR4, UR5, UR4, 0x18 ;  /* 0x0000000405047291 */ /* 0x020fe4000f8ec0ff */
[----:B------:R-:W-:Y:S01]  /*0150*/  ISETP.NE.AND P0, PT, R2, RZ, P0 ;  /* 0x000000ff0200720c */ /* 0x000fe20000705270 */
[----:B-1----:R-:W-:-:S03]  /*0160*/  IMAD R9, R7, UR6, R4 ;  /* 0x0000000607097c24 */ /* 0x002fc6000f8e0204 */
[----:B------:R-:W-:Y:S01]  /*0170*/  LEA R28, R11, UR4, 0x2 ;  /* 0x000000040b1c7c11 */ /* 0x000fe2000f8e10ff */
[----:B---3--:R-:W-:-:S04]  /*0180*/  IMAD R10, R6, UR7, R3 ;  /* 0x00000007060a7c24 */ /* 0x008fc8000f8e0203 */
[----:B------:R-:W-:-:S04]  /*0190*/  IMAD R29, R9, 0x32, R10 ;  /* 0x00000032091d7824 */ /* 0x000fc800078e020a */
[----:B------:R0:W-:Y:S01]  /*01a0*/  @!P0 STS [R28], RZ ;  /* 0x000000ff1c008388 */ /* 0x0001e20000000800 */
[----:B------:R-:W-:-:S04]  /*01b0*/  IMAD R29, R29, 0x32, RZ ;  /* 0x000000321d1d7824 */ /* 0x000fc800078e02ff */
[----:B------:R-:W-:-:S04]  /*01c0*/  IMAD.IADD R30, R8, 0x1, R29 ;  /* 0x00000001081e7824 */ /* 0x000fc800078e021d */
[----:B------:R-:W-:Y:S01]  /*01d0*/  IMAD.WIDE R12, R30, 0x8, R12 ;  /* 0x000000081e0c7825 */ /* 0x000fe200078e020c */
[----:B0-----:R-:W-:Y:S06]  /*01e0*/  @!P0 BRA `(.L_x_34) ;  /* 0x0000000000208947 */ /* 0x001fec0003800000 */
[----:B------:R-:W-:Y:S02]  /*01f0*/  ISETP.GT.AND P0, PT, R9, 0x31, PT ;  /* 0x000000310900780c */ /* 0x000fe40003f04270 */
[----:B------:R-:W-:-:S04]  /*0200*/  VIMNMX.U32 R0, PT, PT, R10, R8, !PT ;  /* 0x000000080a007248 */ /* 0x000fc80007fe0000 */
[----:B------:R-:W-:-:S13]  /*0210*/  ISETP.GT.U32.OR P0, PT, R0, 0x31, P0 ;  /* 0x000000310000780c */ /* 0x000fda0000704470 */
[----:B------:R-:W-:Y:S05]  /*0220*/  @P0 BRA `(.L_x_34) ;  /* 0x0000000000100947 */ /* 0x000fea0003800000 */
[----:B------:R-:W2:Y:S02]  /*0230*/  LDG.E.64 R14, desc[UR8][R12.64] ;  /* 0x000000080c0e7981 */ /* 0x000ea4000c1e1b00 */
[----:B--2---:R-:W-:-:S10]  /*0240*/  DMUL R14, R14, 0.25 ;  /* 0x3fd000000e0e7828 */ /* 0x004fd40000000000 */
[----:B------:R-:W0:Y:S02]  /*0250*/  F2F.F32.F64 R15, R14 ;  /* 0x0000000e000f7310 */ /* 0x000e240000301000 */
[----:B0-----:R0:W-:Y:S02]  /*0260*/  STS [R28], R15 ;  /* 0x0000000f1c007388 */ /* 0x0011e40000000800 */
.L_x_34:
[----:B------:R-:W-:Y:S05]  /*0270*/  BSYNC.RECONVERGENT B0 ;  /* 0x0000000000007941 */ /* 0x000fea0003800200 */
.L_x_33:
[----:B------:R-:W-:Y:S05]  /*0280*/  @!P1 BRA `(.L_x_35) ;  /* 0x0000000000a09947 */ /* 0x000fea0003800000 */
[----:B------:R-:W-:-:S05]  /*0290*/  UMOV UR6, 0x1 ;  /* 0x0000000100067882 */ /* 0x000fca0000000000 */
.L_x_38:
[----:B------:R-:W-:Y:S01]  /*02a0*/  UMOV UR5, 0x1 ;  /* 0x0000000100057882 */ /* 0x000fe20000000000 */
[----:B------:R-:W-:Y:S01]  /*02b0*/  BAR.SYNC.DEFER_BLOCKING 0x0 ;  /* 0x0000000000007b1d */ /* 0x000fe20000010000 */
[----:B------:R-:W-:Y:S02]  /*02c0*/  USHF.L.U32 UR5, UR5, UR6, URZ ;  /* 0x0000000605057299 */ /* 0x000fe400080006ff */
[----:B------:R-:W-:Y:S01]  /*02d0*/  ISETP.GE.U32.AND P0, PT, R2, UR6, PT ;  /* 0x0000000602007c0c */ /* 0x000fe2000bf06070 */
[----:B------:R-:W-:Y:S01]  /*02e0*/  IMAD.MOV.U32 R16, RZ, RZ, 0x1 ;  /* 0x00000001ff107424 */ /* 0x000fe200078e00ff */
[----:B------:R-:W-:Y:S01]  /*02f0*/  CS2R R22, SRZ ;  /* 0x0000000000167805 */ /* 0x000fe2000001ff00 */
[----:B------:R-:W-:Y:S04]  /*0300*/  BSSY.RECONVERGENT B0, `(.L_x_36) ;  /* 0x0000018000007945 */ /* 0x000fe80003800200 */
[----:B01----:R-:W0:Y:S06]  /*0310*/  I2F.F64 R14, UR5 ;  /* 0x00000005000e7d12 */ /* 0x003e2c0008201c00 */
[----:B------:R-:W-:-:S05]  /*0320*/  @P0 VIADD R0, R11, -UR6 ;  /* 0x800000060b000c36 */ /* 0x000fca0008000000 */
[----:B------:R-:W-:Y:S01]  /*0330*/  @P0 LEA R0, R0, UR4, 0x2 ;  /* 0x0000000400000c11 */ /* 0x000fe2000f8e10ff */
[----:B0-----:R-:W0:Y:S05]  /*0340*/  MUFU.RCP64H R17, R15 ;  /* 0x0000000f00117308 */ /* 0x001e2a0000001800 */
[----:B------:R-:W1:Y:S01]  /*0350*/  @P0 LDS R0, [R0] ;  /* 0x0000000000000984 */ /* 0x000e620000000800 */
[----:B0-----:R-:W-:-:S08]  /*0360*/  DFMA R18, -R14, R16, 1 ;  /* 0x3ff000000e12742b */ /* 0x001fd00000000110 */
[----:B------:R-:W-:-:S08]  /*0370*/  DFMA R18, R18, R18, R18 ;  /* 0x000000121212722b */ /* 0x000fd00000000012 */
[----:B------:R-:W-:-:S08]  /*0380*/  DFMA R16, R16, R18, R16 ;  /* 0x000000121010722b */ /* 0x000fd00000000010 */
[----:B------:R-:W-:Y:S01]  /*0390*/  DFMA R18, -R14, R16, 1 ;  /* 0x3ff000000e12742b */ /* 0x000fe20000000110 */
[----:B-1----:R-:W0:Y:S07]  /*03a0*/  @P0 F2F.F64.F32 R22, R0 ;  /* 0x0000000000160310 */ /* 0x002e2e0000201800 */
[----:B------:R-:W-:-:S08]  /*03b0*/  DFMA R16, R16, R18, R16 ;  /* 0x000000121010722b */ /* 0x000fd00000000010 */
[----:B0-----:R-:W-:Y:S01]  /*03c0*/  DMUL R18, R16, R22 ;  /* 0x0000001610127228 */ /* 0x001fe20000000000 */
[----:B------:R-:W-:Y:S01]  /*03d0*/  BAR.SYNC.DEFER_BLOCKING 0x0 ;  /* 0x0000000000007b1d */ /* 0x000fe20000010000 */
[----:B------:R-:W-:-:S06]  /*03e0*/  FSETP.GEU.AND P1, PT, |R23|, 6.5827683646048100446e-37, PT ;  /* 0x036000001700780b */ /* 0x000fcc0003f2e200 */
[----:B------:R-:W-:-:S08]  /*03f0*/  DFMA R20, -R14, R18, R22 ;  /* 0x000000120e14722b */ /* 0x000fd00000000116 */
[----:B------:R-:W-:-:S10]  /*0400*/  DFMA R16, R16, R20, R18 ;  /* 0x000000141010722b */ /* 0x000fd40000000012 */
[----:B------:R-:W-:-:S05]  /*0410*/  FFMA R18, RZ, R15, R17 ;  /* 0x0000000fff127223 */ /* 0x000fca0000000011 */
[----:B------:R-:W-:-:S13]  /*0420*/  FSETP.GT.AND P0, PT, |R18|, 1.469367938527859385e-39, PT ;  /* 0x001000001200780b */ /* 0x000fda0003f04200 */
[----:B------:R-:W-:Y:S05]  /*0430*/  @P0 BRA P1, `(.L_x_37) ;  /* 0x0000000000100947 */ /* 0x000fea0000800000 */
[----:B------:R-:W-:Y:S01]  /*0440*/  IMAD.MOV.U32 R16, RZ, RZ, R14 ;  /* 0x000000ffff107224 */ /* 0x000fe200078e000e */
[----:B------:R-:W-:Y:S01]  /*0450*/  MOV R0, 0x480 ;  /* 0x0000048000007802 */ /* 0x000fe20000000f00 */
[----:B------:R-:W-:-:S07]  /*0460*/  IMAD.MOV.U32 R17, RZ, RZ, R15 ;  /* 0x000000ffff117224 */ /* 0x000fce00078e000f */
[----:B------:R-:W-:Y:S05]  /*0470*/  CALL.REL.NOINC `($__internal_3_$__cuda_sm20_div_rn_f64_full) ;  /* 0x0000000400f47944 */ /* 0x000fea0003c00000 */
.L_x_37:
[----:B------:R-:W-:Y:S05]  /*0480*/  BSYNC.RECONVERGENT B0 ;  /* 0x0000000000007941 */ /* 0x000fea0003800200 */
.L_x_36:
[----:B------:R-:W0:Y:S01]  /*0490*/  LDS R0, [R28] ;  /* 0x000000001c007984 */ /* 0x000e220000000800 */
[----:B------:R-:W-:-:S06]  /*04a0*/  USHF.L.U32 UR6, UR6, 0x1, URZ ;  /* 0x0000000106067899 */ /* 0x000fcc00080006ff */
[----:B------:R-:W-:Y:S01]  /*04b0*/  ISETP.LE.U32.AND P0, PT, R5, UR6, PT ;  /* 0x0000000605007c0c */ /* 0x000fe2000bf03070 */
[----:B0-----:R-:W0:Y:S02]  /*04c0*/  F2F.F64.F32 R14, R0 ;  /* 0x00000000000e7310 */ /* 0x001e240000201800 */
[----:B0-----:R-:W-:-:S10]  /*04d0*/  DADD R14, R14, R16 ;  /* 0x000000000e0e7229 */ /* 0x001fd40000000010 */
[----:B------:R-:W0:Y:S02]  /*04e0*/  F2F.F32.F64 R15, R14 ;  /* 0x0000000e000f7310 */ /* 0x000e240000301000 */
[----:B0-----:R1:W-:Y:S01]  /*04f0*/  STS [R28], R15 ;  /* 0x0000000f1c007388 */ /* 0x0013e20000000800 */
[----:B------:R-:W-:Y:S05]  /*0500*/  @!P0 BRA `(.L_x_38) ;  /* 0xfffffffc00648947 */ /* 0x000fea000383ffff */
.L_x_35:
[----:B------:R-:W-:Y:S01]  /*0510*/  ISETP.GT.U32.AND P0, PT, R8, 0x30, PT ;  /* 0x000000300800780c */ /* 0x000fe20003f04070 */
[----:B01----:R-:W0:Y:S03]  /*0520*/  LDC.64 R14, c[0x4][0x10] ;  /* 0x01000400ff0e7b82 */ /* 0x003e260000000a00 */
[----:B------:R-:W-:-:S04]  /*0530*/  ISETP.GT.U32.OR P0, PT, R10, 0x31, P0 ;  /* 0x000000310a00780c */ /* 0x000fc80000704470 */
[----:B------:R-:W-:-:S13]  /*0540*/  ISETP.GT.OR P0, PT, R9, 0x31, P0 ;  /* 0x000000310900780c */ /* 0x000fda0000704670 */
[----:B------:R-:W1:Y:S01]  /*0550*/  @!P0 LDC.64 R20, c[0x0][0x380] ;  /* 0x0000e000ff148b82 */ /* 0x000e620000000a00 */
[----:B------:R-:W-:Y:S01]  /*0560*/  @!P0 IADD3 R0, P1, PT, R8, R29, RZ ;  /* 0x0000001d08008210 */ /* 0x000fe20007f3e0ff */
[----:B------:R-:W2:Y:S03]  /*0570*/  @!P0 LDS R18, [R28] ;  /* 0x000000001c128984 */ /* 0x000ea60000000800 */
[----:B------:R-:W-:Y:S02]  /*0580*/  @!P0 LEA.HI.X.SX32 R11, R29, RZ, 0x1, P1 ;  /* 0x000000ff1d0b8211 */ /* 0x000fe400008f0eff */
[----:B-1----:R-:W-:-:S04]  /*0590*/  @!P0 LEA R20, P1, R0, R20, 0x3 ;  /* 0x0000001400148211 */ /* 0x002fc800078218ff */
[----:B------:R-:W-:-:S05]  /*05a0*/  @!P0 LEA.HI.X R21, R0, R21, R11, 0x3, P1 ;  /* 0x0000001500158211 */ /* 0x000fca00008f1c0b */
[----:B------:R-:W3:Y:S01]  /*05b0*/  @!P0 LDG.E.64 R16, desc[UR8][R20.64+0x8] ;  /* 0x0000080814108981 */ /* 0x000ee2000c1e1b00 */
[----:B------:R-:W-:Y:S01]  /*05c0*/  LOP3.LUT R3, R4, R3, RZ, 0xfc, !PT ;  /* 0x0000000304037212 */ /* 0x000fe200078efcff */
[----:B0-----:R-:W-:Y:S01]  /*05d0*/  IMAD.WIDE.U32 R14, R7, 0x1c, R14 ;  /* 0x0000001c070e7825 */ /* 0x001fe200078e000e */
[----:B------:R-:W-:Y:S02]  /*05e0*/  BSSY B0, `(.L_x_39) ;  /* 0x000000c000007945 */ /* 0x000fe40003800000 */
[----:B------:R-:W-:Y:S01]  /*05f0*/  LOP3.LUT P1, R3, R3, RZ, R2, 0xfa, !PT ;  /* 0x000000ff03037212 */ /* 0x000fe2000782fa02 */
[----:B------:R-:W-:Y:S02]  /*0600*/  VIADD R0, R10, 0xffffffff ;  /* 0xffffffff0a007836 */ /* 0x000fe40000000000 */
[----:B------:R-:W-:Y:S01]  /*0610*/  IMAD.WIDE.U32 R6, R6, 0x4, R14 ;  /* 0x0000000406067825 */ /* 0x000fe200078e000e */
[----:B--2---:R-:W3:Y:S02]  /*0620*/  @!P0 F2F.F64.F32 R18, R18 ;  /* 0x0000001200128310 */ /* 0x004ee40000201800 */
[----:B---3--:R-:W-:-:S10]  /*0630*/  @!P0 DFMA R16, R16, 0.5, R18 ;  /* 0x3fe000001010882b */ /* 0x008fd40000000012 */
[----:B------:R0:W1:Y:S01]  /*0640*/  @!P0 F2F.F32.F64 R17, R16 ;  /* 0x0000001000118310 */ /* 0x0000620000301000 */
[----:B------:R-:W-:Y:S05]  /*0650*/  @P1 BRA `(.L_x_40) ;  /* 0x0000000000101947 */ /* 0x000fea0003800000 */
.L_x_41:
[----:B------:R-:W-:Y:S05]  /*0660*/  YIELD ;  /* 0x0000000000007946 */ /* 0x000fea0003800000 */
[----:B------:R-:W2:Y:S02]  /*0670*/  ATOMG.E.OR.STRONG.GPU PT, R4, desc[UR8][R6.64], RZ ;  /* 0x800000ff060479a8 */ /* 0x000ea4000b1ef108 */
[----:B--2---:R-:W-:-:S13]  /*0680*/  ISETP.GE.U32.AND P1, PT, R4, UR10, PT ;  /* 0x0000000a04007c0c */ /* 0x004fda000bf26070 */
[----:B------:R-:W-:Y:S05]  /*0690*/  @!P1 BRA `(.L_x_41) ;  /* 0xfffffffc00f09947 */ /* 0x000fea000383ffff */
.L_x_40:
[----:B------:R-:W-:Y:S05]  /*06a0*/  BSYNC B0 ;  /* 0x0000000000007941 */ /* 0x000fea0003800000 */
.L_x_39:
[----:B------:R-:W-:Y:S01]  /*06b0*/  VIADDMNMX.U32 R11, R9, 0xffffffff, R0, !PT ;  /* 0xffffffff090b7846 */ /* 0x000fe20007800000 */
[----:B-1----:R1:W-:Y:S01]  /*06c0*/  @!P0 STS [R28], R17 ;  /* 0x000000111c008388 */ /* 0x0023e20000000800 */
[----:B------:R-:W-:Y:S05]  /*06d0*/  WARPSYNC.ALL ;  /* 0x0000000000007948 */ /* 0x000fea0003800000 */
[----:B------:R-:W-:Y:S01]  /*06e0*/  VIADDMNMX.U32 R11, R8, 0xffffffff, R11, !PT ;  /* 0xffffffff080b7846 */ /* 0x000fe2000780000b */
[----:B------:R-:W-:Y:S01]  /*06f0*/  BSSY.RECONVERGENT B0, `(.L_x_42) ;  /* 0x000002f000007945 */ /* 0x000fe20003800200 */
[----:B------:R-:W-:Y:S02]  /*0700*/  BAR.SYNC.DEFER_BLOCKING 0x0 ;  /* 0x0000000000007b1d */ /* 0x000fe40000010000 */
[----:B------:R-:W-:-:S13]  /*0710*/  ISETP.GT.U32.AND P0, PT, R11, 0x2f, PT ;  /* 0x0000002f0b00780c */ /* 0x000fda0003f04070 */
[----:B-1----:R-:W-:Y:S05]  /*0720*/  @P0 BRA `(.L_x_43) ;  /* 0x0000000000ac0947 */ /* 0x002fea0003800000 */
[----:B------:R-:W1:Y:S01]  /*0730*/  LDC.64 R14, c[0x4][0x28] ;  /* 0x01000a00ff0e7b82 */ /* 0x000e620000000a00 */
[----:B------:R-:W-:Y:S01]  /*0740*/  IMAD.MOV.U32 R11, RZ, RZ, 0x2 ;  /* 0x00000002ff0b7424 */ /* 0x000fe200078e00ff */
[----:B------:R-:W2:Y:S01]  /*0750*/  LDS R36, [R28] ;  /* 0x000000001c247984 */ /* 0x000ea20000000800 */
[----:B-1----:R-:W-:-:S04]  /*0760*/  IMAD.WIDE.U32 R14, R9, 0x190, R14 ;  /* 0x00000190090e7825 */ /* 0x002fc800078e000e */
[----:B------:R-:W-:-:S05]  /*0770*/  IMAD.WIDE.U32 R14, R10, 0x8, R14 ;  /* 0x000000080a0e7825 */ /* 0x000fca00078e000e */
[----:B0-----:R-:W3:Y:S01]  /*0780*/  LDG.E.64 R16, desc[UR8][R14.64] ;  /* 0x000000080e107981 */ /* 0x001ee2000c1e1b00 */
[----:B------:R-:W-:Y:S01]  /*0790*/  SHF.L.U32 R18, R11, R2, RZ ;  /* 0x000000020b127219 */ /* 0x000fe200000006ff */
[----:B------:R-:W-:Y:S01]  /*07a0*/  IMAD.MOV.U32 R20, RZ, RZ, 0x1 ;  /* 0x00000001ff147424 */ /* 0x000fe200078e00ff */
[----:B------:R-:W-:Y:S04]  /*07b0*/  BSSY.RECONVERGENT B1, `(.L_x_44) ;  /* 0x0000018000017945 */ /* 0x000fe80003800200 */
[----:B------:R-:W0:Y:S08]  /*07c0*/  I2F.F64 R18, R18 ;  /* 0x0000001200127312 */ /* 0x000e300000201c00 */
[----:B--2---:R-:W1:Y:S08]  /*07d0*/  F2F.F64.F32 R36, R36 ;  /* 0x0000002400247310 */ /* 0x004e700000201800 */
[----:B0-----:R-:W0:Y:S02]  /*07e0*/  MUFU.RCP64H R21, R19 ;  /* 0x0000001300157308 */ /* 0x001e240000001800 */
[----:B0-----:R-:W-:-:S08]  /*07f0*/  DFMA R22, -R18, R20, 1 ;  /* 0x3ff000001216742b */ /* 0x001fd00000000114 */
[----:B------:R-:W-:-:S08]  /*0800*/  DFMA R22, R22, R22, R22 ;  /* 0x000000161616722b */ /* 0x000fd00000000016 */
[----:B------:R-:W-:-:S08]  /*0810*/  DFMA R22, R20, R22, R20 ;  /* 0x000000161416722b */ /* 0x000fd00000000014 */
[----:B------:R-:W-:-:S08]  /*0820*/  DFMA R20, -R18, R22, 1 ;  /* 0x3ff000001214742b */ /* 0x000fd00000000116 */
[----:B------:R-:W-:-:S08]  /*0830*/  DFMA R20, R22, R20, R22 ;  /* 0x000000141614722b */ /* 0x000fd00000000016 */
[----:B---3--:R-:W-:Y:S01]  /*0840*/  DMUL R14, R16, R20 ;  /* 0x00000014100e7228 */ /* 0x008fe20000000000 */
[----:B------:R-:W-:-:S07]  /*0850*/  FSETP.GEU.AND P1, PT, |R17|, 6.5827683646048100446e-37, PT ;  /* 0x036000001100780b */ /* 0x000fce0003f2e200 */
[----:B------:R-:W-:-:S08]  /*0860*/  DFMA R22, -R18, R14, R16 ;  /* 0x0000000e1216722b */ /* 0x000fd00000000110 */
[----:B------:R-:W-:-:S10]  /*0870*/  DFMA R14, R20, R22, R14 ;  /* 0x00000016140e722b */ /* 0x000fd4000000000e */
[----:B------:R-:W-:-:S05]  /*0880*/  FFMA R0, RZ, R19, R15 ;  /* 0x00000013ff007223 */ /* 0x000fca000000000f */
[----:B------:R-:W-:-:S13]  /*0890*/  FSETP.GT.AND P0, PT, |R0|, 1.469367938527859385e-39, PT ;  /* 0x001000000000780b */ /* 0x000fda0003f04200 */
[----:B-1----:R-:W-:Y:S05]  /*08a0*/  @P0 BRA P1, `(.L_x_45) ;  /* 0x0000000000200947 */ /* 0x002fea0000800000 */
[----:B------:R-:W-:Y:S01]  /*08b0*/  IMAD.MOV.U32 R22, RZ, RZ, R16 ;  /* 0x000000ffff167224 */ /* 0x000fe200078e0010 */
[----:B------:R-:W-:Y:S01]  /*08c0*/  MOV R0, 0x910 ;  /* 0x0000091000007802 */ /* 0x000fe20000000f00 */
[----:B------:R-:W-:Y:S02]  /*08d0*/  IMAD.MOV.U32 R23, RZ, RZ, R17 ;  /* 0x000000ffff177224 */ /* 0x000fe400078e0011 */
[----:B------:R-:W-:Y:S02]  /*08e0*/  IMAD.MOV.U32 R16, RZ, RZ, R18 ;  /* 0x000000ffff107224 */ /* 0x000fe400078e0012 */
[----:B------:R-:W-:-:S07]  /*08f0*/  IMAD.MOV.U32 R17, RZ, RZ, R19 ;  /* 0x000000ffff117224 */ /* 0x000fce00078e0013 */
[----:B------:R-:W-:Y:S05]  /*0900*/  CALL.REL.NOINC `($__internal_3_$__cuda_sm20_div_rn_f64_full) ;  /* 0x0000000000d07944 */ /* 0x000fea0003c00000 */
[----:B------:R-:W-:Y:S02]  /*0910*/  IMAD.MOV.U32 R14, RZ, RZ, R16 ;  /* 0x000000ffff0e7224 */ /* 0x000fe400078e0010 */
[----:B------:R-:W-:-:S07]  /*0920*/  IMAD.MOV.U32 R15, RZ, RZ, R17 ;  /* 0x000000ffff0f7224 */ /* 0x000fce00078e0011 */
.L_x_45:
[----:B------:R-:W-:Y:S05]  /*0930*/  BSYNC.RECONVERGENT B1 ;  /* 0x0000000000017941 */ /* 0x000fea0003800200 */
.L_x_44:
[----:B------:R-:W0:Y:S08]  /*0940*/  LDC.64 R16, c[0x0][0x380] ;  /* 0x0000e000ff107b82 */ /* 0x000e300000000a00 */
[----:B------:R-:W1:Y:S01]  /*0950*/  LDC.64 R20, c[0x0][0x388] ;  /* 0x0000e200ff147b82 */ /* 0x000e620000000a00 */
[----:B0-----:R-:W-:-:S05]  /*0960*/  IMAD.WIDE.U32 R16, R30, 0x8, R16 ;  /* 0x000000081e107825 */ /* 0x001fca00078e0010 */
[----:B------:R-:W2:Y:S01]  /*0970*/  LDG.E.64 R18, desc[UR8][R16.64] ;  /* 0x0000000810127981 */ /* 0x000ea2000c1e1b00 */
[----:B------:R-:W-:Y:S01]  /*0980*/  DADD R36, R36, R14 ;  /* 0x0000000024247229 */ /* 0x000fe2000000000e */
[----:B-1----:R-:W-:-:S07]  /*0990*/  IMAD.WIDE.U32 R30, R30, 0x8, R20 ;  /* 0x000000081e1e7825 */ /* 0x002fce00078e0014 */
[----:B--2---:R-:W-:-:S08]  /*09a0*/  DADD R18, -R36, R18 ;  /* 0x0000000024127229 */ /* 0x004fd00000000112 */
[----:B------:R-:W-:-:S07]  /*09b0*/  DADD R18, -RZ, |R18| ;  /* 0x00000000ff127229 */ /* 0x000fce0000000512 */
[----:B------:R1:W-:Y:S04]  /*09c0*/  STG.E.64 desc[UR8][R30.64], R18 ;  /* 0x000000121e007986 */ /* 0x0003e8000c101b08 */
[----:B------:R1:W-:Y:S02]  /*09d0*/  STG.E.64 desc[UR8][R16.64], R36 ;  /* 0x0000002410007986 */ /* 0x0003e4000c101b08 */
.L_x_43:
[----:B------:R-:W-:Y:S05]  /*09e0*/  BSYNC.RECONVERGENT B0 ;  /* 0x0000000000007941 */ /* 0x000fea0003800200 */
.L_x_42:
[----:B------:R-:W-:Y:S01]  /*09f0*/  VIADD R5, R5, 0xffffffff ;  /* 0xffffffff05057836 */ /* 0x000fe20000000000 */
[----:B------:R-:W-:Y:S01]  /*0a00*/  BAR.SYNC.DEFER_BLOCKING 0x0 ;  /* 0x0000000000007b1d */ /* 0x000fe20000010000 */
[----:B------:R-:W-:Y:S02]  /*0a10*/  ISETP.GT.AND P0, PT, R9, 0x31, PT ;  /* 0x000000310900780c */ /* 0x000fe40003f04270 */
[----:B------:R-:W-:Y:S02]  /*0a20*/  ISETP.NE.AND P1, PT, R3, RZ, PT ;  /* 0x000000ff0300720c */ /* 0x000fe40003f25270 */
[----:B------:R-:W-:Y:S01]  /*0a30*/  ISETP.NE.OR P0, PT, R2, R5, P0 ;  /* 0x000000050200720c */ /* 0x000fe20000705670 */
[----:B------:R-:W-:Y:S03]  /*0a40*/  BSSY.RECONVERGENT B0, `(.L_x_46) ;  /* 0x000000f000007945 */ /* 0x000fe60003800200 */
[----:B------:R-:W-:-:S13]  /*0a50*/  ISETP.GT.U32.OR P0, PT, R10, 0x31, P0 ;  /* 0x000000310a00780c */ /* 0x000fda0000704470 */
[----:B------:R-:W-:Y:S05]  /*0a60*/  @P0 BRA `(.L_x_47) ;  /* 0x0000000000300947 */ /* 0x000fea0003800000 */
[----:B------:R-:W2:Y:S08]  /*0a70*/  LDC R0, c[0x0][0x378] ;  /* 0x0000de00ff007b82 */ /* 0x000eb00000000800 */
[----:B------:R-:W3:Y:S01]  /*0a80*/  LDC.64 R14, c[0x4][0x28] ;  /* 0x01000a00ff0e7b82 */ /* 0x000ee20000000a00 */
[----:B--2---:R-:W-:-:S05]  /*0a90*/  VIADD R0, R0, 0xffffffff ;  /* 0xffffffff00007836 */ /* 0x004fca0000000000 */
[----:B------:R-:W-:-:S13]  /*0aa0*/  ISETP.NE.AND P0, PT, R0, UR10, PT ;  /* 0x0000000a00007c0c */ /* 0x000fda000bf05270 */
[----:B------:R-:W2:Y:S02]  /*0ab0*/  @!P0 LDC.64 R2, c[0x0][0x380] ;  /* 0x0000e000ff028b82 */ /* 0x000ea40000000a00 */
[----:B--2---:R-:W-:-:S06]  /*0ac0*/  @!P0 IMAD.WIDE R2, R29, 0x8, R2 ;  /* 0x000000081d028825 */ /* 0x004fcc00078e0202 */
[----:B------:R-:W2:Y:S01]  /*0ad0*/  @!P0 LDG.E.64 R2, desc[UR8][R2.64] ;  /* 0x0000000802028981 */ /* 0x000ea2000c1e1b00 */
[----:B---3--:R-:W-:Y:S01]  /*0ae0*/  IMAD.WIDE R8, R9, 0x190, R14 ;  /* 0x0000019009087825 */ /* 0x008fe200078e020e */
[----:B--2---:R-:W-:-:S10]  /*0af0*/  @!P0 DADD R4, R2, R2 ;  /* 0x0000000002048229 */ /* 0x004fd40000000002 */
[----:B------:R-:W2:Y:S01]  /*0b00*/  @P0 LDG.E.64 R4, desc[UR8][R12.64] ;  /* 0x000000080c040981 */ /* 0x000ea2000c1e1b00 */
[----:B------:R-:W-:-:S05]  /*0b10*/  IMAD.WIDE.U32 R8, R10, 0x8, R8 ;  /* 0x000000080a087825 */ /* 0x000fca00078e0008 */
[----:B--2---:R2:W-:Y:S02]  /*0b20*/  STG.E.64 desc[UR8][R8.64], R4 ;  /* 0x0000000408007986 */ /* 0x0045e4000c101b08 */
.L_x_47:
[----:B------:R-:W-:Y:S05]  /*0b30*/  BSYNC.RECONVERGENT B0 ;  /* 0x0000000000007941 */ /* 0x000fea0003800200 */
.L_x_46:
[----:B------:R-:W-:Y:S05]  /*0b40*/  @P1 EXIT ;  /* 0x000000000000194d */ /* 0x000fea0003800000 */
[----:B------:R-:W3:Y:S01]  /*0b50*/  S2R R0, SR_LANEID ;  /* 0x0000000000007919 */ /* 0x000ee20000000000 */
[----:B------:R-:W-:Y:S06]  /*0b60*/  MEMBAR.SC.GPU ;  /* 0x0000000000007992 */ /* 0x000fec0000002000 */
[----:B------:R-:W-:-:S00]  /*0b70*/  ERRBAR ;  /* 0x00000000000079ab */ /* 0x000fc00000000000 */
[----:B------:R-:W-:Y:S06]  /*0b80*/  CGAERRBAR ;  /* 0x00000000000075ab */ /* 0x000fec0000000000 */
[----:B------:R-:W-:Y:S01]  /*0b90*/  CCTL.IVALL ;  /* 0x00000000ff00798f */ /* 0x000fe20002000000 */
[----:B------:R-:W-:Y:S02]  /*0ba0*/  VOTEU.ANY UR4, UPT, PT ;  /* 0x0000000000047886 */ /* 0x000fe400038e0100 */
[----:B------:R-:W-:Y:S02]  /*0bb0*/  UFLO.U32 UR5, UR4 ;  /* 0x00000004000572bd */ /* 0x000fe400080e0000 */
[----:B------:R-:W4:Y:S04]  /*0bc0*/  POPC R3, UR4 ;  /* 0x0000000400037d09 */ /* 0x000f280008000000 */
[----:B---3--:R-:W-:-:S02]  /*0bd0*/  ISETP.EQ.U32.AND P0, PT, R0, UR5, PT ;  /* 0x0000000500007c0c */ /* 0x008fc4000bf02070 */
[----:B------:R-:W3:Y:S11]  /*0be0*/  LDC R0, c[0x0][0x378] ;  /* 0x0000de00ff007b82 */ /* 0x000ef60000000800 */
[----:B----4-:R4:W5:Y:S01]  /*0bf0*/  @P0 ATOMG.E.ADD.STRONG.GPU PT, RZ, desc[UR8][R6.64], R3 ;  /* 0x8000000306ff09a8 */ /* 0x01096200081ef108 */
[----:B---3--:R-:W-:-:S05]  /*0c00*/  VIADD R0, R0, 0xffffffff ;  /* 0xffffffff00007836 */ /* 0x008fca0000000000 */
[----:B------:R-:W-:-:S13]  /*0c10*/  ISETP.NE.AND P0, PT, R0, UR10, PT ;  /* 0x0000000a00007c0c */ /* 0x000fda000bf05270 */
[----:B----4-:R-:W-:Y:S05]  /*0c20*/  @P0 EXIT ;  /* 0x000000000000094d */ /* 0x010fea0003800000 */
[----:B------:R-:W-:Y:S01]  /*0c30*/  STG.E desc[UR8][R6.64], RZ ;  /* 0x000000ff06007986 */ /* 0x000fe2000c101908 */
[----:B------:R-:W-:Y:S05]  /*0c40*/  EXIT ;  /* 0x000000000000794d */ /* 0x000fea0003800000 */
        .weak           $__internal_3_$__cuda_sm20_div_rn_f64_full
        .type           $__internal_3_$__cuda_sm20_div_rn_f64_full,@function
        .size           $__internal_3_$__cuda_sm20_div_rn_f64_full,(.L_x_97 - $__internal_3_$__cuda_sm20_div_rn_f64_full)
$__internal_3_$__cuda_sm20_div_rn_f64_full:
[C---:B------:R-:W-:Y:S01]  /*0c50*/  FSETP.GEU.AND P0, PT, |R17|.reuse, 1.469367938527859385e-39, PT ;  /* 0x001000001100780b */ /* 0x040fe20003f0e200 */
[----:B------:R-:W-:Y:S01]  /*0c60*/  IMAD.MOV.U32 R19, RZ, RZ, R23 ;  /* 0x000000ffff137224 */ /* 0x000fe200078e0017 */
[C---:B------:R-:W-:Y:S01]  /*0c70*/  LOP3.LUT R14, R17.reuse, 0x800fffff, RZ, 0xc0, !PT ;  /* 0x800fffff110e7812 */ /* 0x040fe200078ec0ff */
[----:B------:R-:W-:Y:S01]  /*0c80*/  IMAD.MOV.U32 R20, RZ, RZ, 0x1 ;  /* 0x00000001ff147424 */ /* 0x000fe200078e00ff */
[----:B------:R-:W-:Y:S01]  /*0c90*/  LOP3.LUT R34, R17, 0x7ff00000, RZ, 0xc0, !PT ;  /* 0x7ff0000011227812 */ /* 0x000fe200078ec0ff */
[----:B------:R-:W-:Y:S01]  /*0ca0*/  IMAD.MOV.U32 R18, RZ, RZ, R22 ;  /* 0x000000ffff127224 */ /* 0x000fe200078e0016 */
[----:B------:R-:W-:Y:S01]  /*0cb0*/  LOP3.LUT R15, R14, 0x3ff00000, RZ, 0xfc, !PT ;  /* 0x3ff000000e0f7812 */ /* 0x000fe200078efcff */
[----:B------:R-:W-:Y:S01]  /*0cc0*/  IMAD.MOV.U32 R14, RZ, RZ, R16 ;  /* 0x000000ffff0e7224 */ /* 0x000fe200078e0010 */
[C---:B------:R-:W-:Y:S01]  /*0cd0*/  FSETP.GEU.AND P2, PT, |R19|.reuse, 1.469367938527859385e-39, PT ;  /* 0x001000001300780b */ /* 0x040fe20003f4e200 */
[----:B------:R-:W-:Y:S01]  /*0ce0*/  IMAD.MOV.U32 R32, RZ, RZ, 0x1ca00000 ;  /* 0x1ca00000ff207424 */ /* 0x000fe200078e00ff */
[----:B------:R-:W-:Y:S01]  /*0cf0*/  LOP3.LUT R31, R19, 0x7ff00000, RZ, 0xc0, !PT ;  /* 0x7ff00000131f7812 */ /* 0x000fe200078ec0ff */
[----:B------:R-:W-:Y:S02]  /*0d00*/  BSSY.RECONVERGENT B2, `(.L_x_48) ;  /* 0x000004e000027945 */ /* 0x000fe40003800200 */
[----:B------:R-:W-:Y:S01]  /*0d10*/  @!P0 DMUL R14, R16, 8.98846567431157953865e+307 ;  /* 0x7fe00000100e8828 */ /* 0x000fe20000000000 */
[----:B------:R-:W-:-:S05]  /*0d20*/  ISETP.GE.U32.AND P1, PT, R31, R34, PT ;  /* 0x000000221f00720c */ /* 0x000fca0003f26070 */
[----:B------:R-:W0:Y:S02]  /*0d30*/  MUFU.RCP64H R21, R15 ;  /* 0x0000000f00157308 */ /* 0x000e240000001800 */
[----:B------:R-:W-:Y:S02]  /*0d40*/  @!P2 LOP3.LUT R24, R17, 0x7ff00000, RZ, 0xc0, !PT ;  /* 0x7ff000001118a812 */ /* 0x000fe400078ec0ff */
[----:B------:R-:W-:Y:S02]  /*0d50*/  @!P0 LOP3.LUT R34, R15, 0x7ff00000, RZ, 0xc0, !PT ;  /* 0x7ff000000f228812 */ /* 0x000fe400078ec0ff */
[----:B------:R-:W-:-:S04]  /*0d60*/  @!P2 ISETP.GE.U32.AND P3, PT, R31, R24, PT ;  /* 0x000000181f00a20c */ /* 0x000fc80003f66070 */
[----:B------:R-:W-:-:S04]  /*0d70*/  @!P2 SEL R25, R32, 0x63400000, !P3 ;  /* 0x634000002019a807 */ /* 0x000fc80005800000 */
[----:B------:R-:W-:Y:S01]  /*0d80*/  @!P2 LOP3.LUT R26, R25, 0x80000000, R19, 0xf8, !PT ;  /* 0x80000000191aa812 */ /* 0x000fe200078ef813 */
[----:B0-----:R-:W-:-:S03]  /*0d90*/  DFMA R22, R20, -R14, 1 ;  /* 0x3ff000001416742b */ /* 0x001fc6000000080e */
[----:B------:R-:W-:Y:S01]  /*0da0*/  @!P2 LOP3.LUT R27, R26, 0x100000, RZ, 0xfc, !PT ;  /* 0x001000001a1ba812 */ /* 0x000fe200078efcff */
[----:B------:R-:W-:-:S04]  /*0db0*/  @!P2 IMAD.MOV.U32 R26, RZ, RZ, RZ ;  /* 0x000000ffff1aa224 */ /* 0x000fc800078e00ff */
[----:B------:R-:W-:-:S08]  /*0dc0*/  DFMA R22, R22, R22, R22 ;  /* 0x000000161616722b */ /* 0x000fd00000000016 */
[----:B------:R-:W-:Y:S01]  /*0dd0*/  DFMA R22, R20, R22, R20 ;  /* 0x000000161416722b */ /* 0x000fe20000000014 */
[----:B------:R-:W-:Y:S01]  /*0de0*/  SEL R21, R32, 0x63400000, !P1 ;  /* 0x6340000020157807 */ /* 0x000fe20004800000 */
[----:B------:R-:W-:-:S03]  /*0df0*/  IMAD.MOV.U32 R20, RZ, RZ, R18 ;  /* 0x000000ffff147224 */ /* 0x000fc600078e0012 */
[----:B------:R-:W-:-:S03]  /*0e00*/  LOP3.LUT R21, R21, 0x800fffff, R19, 0xf8, !PT ;  /* 0x800fffff15157812 */ /* 0x000fc600078ef813 */
[----:B------:R-:W-:-:S03]  /*0e10*/  DFMA R24, R22, -R14, 1 ;  /* 0x3ff000001618742b */ /* 0x000fc6000000080e */
[----:B------:R-:W-:-:S05]  /*0e20*/  @!P2 DFMA R20, R20, 2, -R26 ;  /* 0x400000001414a82b */ /* 0x000fca000000081a */
[----:B------:R-:W-:-:S08]  /*0e30*/  DFMA R22, R22, R24, R22 ;  /* 0x000000181616722b */ /* 0x000fd00000000016 */
[----:B------:R-:W-:-:S08]  /*0e40*/  DMUL R24, R22, R20 ;  /* 0x0000001416187228 */ /* 0x000fd00000000000 */
[----:B------:R-:W-:-:S08]  /*0e50*/  DFMA R26, R24, -R14, R20 ;  /* 0x8000000e181a722b */ /* 0x000fd00000000014 */
[----:B------:R-:W-:Y:S01]  /*0e60*/  DFMA R26, R22, R26, R24 ;  /* 0x0000001a161a722b */ /* 0x000fe20000000018 */
[----:B------:R-:W-:Y:S01]  /*0e70*/  IMAD.MOV.U32 R24, RZ, RZ, R31 ;  /* 0x000000ffff187224 */ /* 0x000fe200078e001f */
[----:B------:R-:W-:Y:S01]  /*0e80*/  @!P2 LOP3.LUT R24, R21, 0x7ff00000, RZ, 0xc0, !PT ;  /* 0x7ff000001518a812 */ /* 0x000fe200078ec0ff */
[----:B------:R-:W-:-:S04]  /*0e90*/  VIADD R23, R34, 0xffffffff ;  /* 0xffffffff22177836 */ /* 0x000fc80000000000 */
[----:B------:R-:W-:-:S05]  /*0ea0*/  VIADD R22, R24, 0xffffffff ;  /* 0xffffffff18167836 */ /* 0x000fca0000000000 */
[----:B------:R-:W-:-:S04]  /*0eb0*/  ISETP.GT.U32.AND P0, PT, R22, 0x7feffffe, PT ;  /* 0x7feffffe1600780c */ /* 0x000fc80003f04070 */
[----:B------:R-:W-:-:S13]  /*0ec0*/  ISETP.GT.U32.OR P0, PT, R23, 0x7feffffe, P0 ;  /* 0x7feffffe1700780c */ /* 0x000fda0000704470 */
[----:B------:R-:W-:Y:S05]  /*0ed0*/  @P0 BRA `(.L_x_49) ;  /* 0x00000000006c0947 */ /* 0x000fea0003800000 */
[----:B------:R-:W-:-:S04]  /*0ee0*/  LOP3.LUT R22, R17, 0x7ff00000, RZ, 0xc0, !PT ;  /* 0x7ff0000011167812 */ /* 0x000fc800078ec0ff */
[CC--:B------:R-:W-:Y:S02]  /*0ef0*/  VIADDMNMX R18, R31.reuse, -R22.reuse, 0xb9600000, !PT ;  /* 0xb96000001f127446 */ /* 0x0c0fe40007800916 */
[----:B------:R-:W-:Y:S02]  /*0f00*/  ISETP.GE.U32.AND P0, PT, R31, R22, PT ;  /* 0x000000161f00720c */ /* 0x000fe40003f06070 */
[----:B------:R-:W-:Y:S02]  /*0f10*/  VIMNMX R18, PT, PT, R18, 0x46a00000, PT ;  /* 0x46a0000012127848 */ /* 0x000fe40003fe0100 */
[----:B------:R-:W-:-:S05]  /*0f20*/  SEL R19, R32, 0x63400000, !P0 ;  /* 0x6340000020137807 */ /* 0x000fca0004000000 */
[----:B------:R-:W-:Y:S02]  /*0f30*/  IMAD.IADD R24, R18, 0x1, -R19 ;  /* 0x0000000112187824 */ /* 0x000fe400078e0a13 */
[----:B------:R-:W-:Y:S02]  /*0f40*/  IMAD.MOV.U32 R18, RZ, RZ, RZ ;  /* 0x000000ffff127224 */ /* 0x000fe400078e00ff */
        /* <DEDUP_REMOVED lines=10> */
[----:B------:R-:W-:Y:S01]  /*0ff0*/  IMAD.MOV R15, RZ, RZ, -R24 ;  /* 0x000000ffff0f7224 */ /* 0x000fe200078e0a18 */
[----:B------:R-:W-:Y:S01]  /*1000*/  DMUL.RP R18, R26, R18 ;  /* 0x000000121a127228 */ /* 0x000fe20000008000 */
[----:B------:R-:W-:-:S06]  /*1010*/  IMAD.MOV.U32 R14, RZ, RZ, RZ ;  /* 0x000000ffff0e7224 */ /* 0x000fcc00078e00ff */
[----:B------:R-:W-:-:S03]  /*1020*/  DFMA R14, R22, -R14, R26 ;  /* 0x8000000e160e722b */ /* 0x000fc6000000001a */
[----:B------:R-:W-:-:S03]  /*1030*/  LOP3.LUT R17, R19, R17, RZ, 0x3c, !PT ;  /* 0x0000001113117212 */ /* 0x000fc600078e3cff */
[----:B------:R-:W-:-:S04]  /*1040*/  IADD3 R14, PT, PT, -R24, -0x43300000, RZ ;  /* 0xbcd00000180e7810 */ /* 0x000fc80007ffe1ff */
[----:B------:R-:W-:-:S04]  /*1050*/  FSETP.NEU.AND P0, PT, |R15|, R14, PT ;  /* 0x0000000e0f00720b */ /* 0x000fc80003f0d200 */
[----:B------:R-:W-:Y:S02]  /*1060*/  FSEL R22, R18, R22, !P0 ;  /* 0x0000001612167208 */ /* 0x000fe40004000000 */
[----:B------:R-:W-:Y:S01]  /*1070*/  FSEL R23, R17, R23, !P0 ;  /* 0x0000001711177208 */ /* 0x000fe20004000000 */
[----:B------:R-:W-:Y:S06]  /*1080*/  BRA `(.L_x_50) ;  /* 0x0000000000547947 */ /* 0x000fec0003800000 */
.L_x_49:
        /* <DEDUP_REMOVED lines=16> */
.L_x_52:
[----:B------:R-:W-:Y:S01]  /*1190*/  LOP3.LUT R23, R17, 0x80000, RZ, 0xfc, !PT ;  /* 0x0008000011177812 */ /* 0x000fe200078efcff */
[----:B------:R-:W-:Y:S01]  /*11a0*/  IMAD.MOV.U32 R22, RZ, RZ, R16 ;  /* 0x000000ffff167224 */ /* 0x000fe200078e0010 */
[----:B------:R-:W-:Y:S06]  /*11b0*/  BRA `(.L_x_50) ;  /* 0x0000000000087947 */ /* 0x000fec0003800000 */
.L_x_51:
[----:B------:R-:W-:Y:S01]  /*11c0*/  LOP3.LUT R23, R19, 0x80000, RZ, 0xfc, !PT ;  /* 0x0008000013177812 */ /* 0x000fe200078efcff */
[----:B------:R-:W-:-:S07]  /*11d0*/  IMAD.MOV.U32 R22, RZ, RZ, R18 ;  /* 0x000000ffff167224 */ /* 0x000fce00078e0012 */
.L_x_50:
[----:B------:R-:W-:Y:S05]  /*11e0*/  BSYNC.RECONVERGENT B2 ;  /* 0x0000000000027941 */ /* 0x000fea0003800200 */
.L_x_48:
[----:B------:R-:W-:Y:S02]  /*11f0*/  IMAD.MOV.U32 R14, RZ, RZ, R0 ;  /* 0x000000ffff0e7224 */ /* 0x000fe400078e0000 */
[----:B------:R-:W-:Y:S02]  /*1200*/  IMAD.MOV.U32 R15, RZ, RZ, 0x0 ;  /* 0x00000000ff0f7424 */ /* 0x000fe400078e00ff */
[----:B------:R-:W-:Y:S02]  /*1210*/  IMAD.MOV.U32 R16, RZ, RZ, R22 ;  /* 0x000000ffff107224 */ /* 0x000fe400078e0016 */
[----:B------:R-:W-:Y:S01]  /*1220*/  IMAD.MOV.U32 R17, RZ, RZ, R23 ;  /* 0x000000ffff117224 */ /* 0x000fe200078e0017 */
[----:B------:R-:W-:Y:S06]  /*1230*/  RET.REL.NODEC R14 `(_Z10function_kPdS_) ;  /* 0xffffffec0e707950 */ /* 0x000fec0003c3ffff */
.L_x_53:
        /* <DEDUP_REMOVED lines=12> */
.L_x_97:


//--------------------- .text._Z10function_jPd    --------------------------
	.section	.text._Z10function_jPd,"ax",@progbits
	.align	128
        .global         _Z10function_jPd
        .type           _Z10function_jPd,@function
        .size           _Z10function_jPd,(.L_x_98 - _Z10function_jPd)
        .other          _Z10function_jPd,@"STO_CUDA_ENTRY STV_DEFAULT"
_Z10function_jPd:
.text._Z10function_jPd:
[----:B------:R-:W-:Y:S01]  /*0000*/  LDC R1, c[0x0][0x37c] ;  /* 0x0000df00ff017b82 */ /* 0x000fe20000000800 */
[----:B------:R-:W0:Y:S01]  /*0010*/  S2R R4, SR_TID.Y ;  /* 0x0000000000047919 */ /* 0x000e220000002200 */
[----:B------:R-:W1:Y:S06]  /*0020*/  LDCU UR6, c[0x0][0x360] ;  /* 0x00006c00ff0677ac */ /* 0x000e6c0008000800 */
[----:B------:R-:W0:Y:S01]  /*0030*/  S2UR UR7, SR_CTAID.Y ;  /* 0x00000000000779c3 */ /* 0x000e220000002600 */
[----:B------:R-:W-:Y:S01]  /*0040*/  BSSY.RECONVERGENT B0, `(.L_x_54) ;  /* 0x0000022000007945 */ /* 0x000fe20003800200 */
[----:B------:R-:W2:Y:S01]  /*0050*/  S2R R9, SR_TID.Z ;  /* 0x0000000000097919 */ /* 0x000ea20000002300 */
[----:B------:R-:W-:Y:S01]  /*0060*/  UMOV UR4, 0x400 ;  /* 0x0000040000047882 */ /* 0x000fe20000000000 */
[----:B------:R-:W3:Y:S04]  /*0070*/  S2R R13, SR_TID.X ;  /* 0x00000000000d7919 */ /* 0x000ee80000002100 */
[----:B------:R-:W0:Y:S01]  /*0080*/  LDC R3, c[0x0][0x364] ;  /* 0x0000d900ff037b82 */ /* 0x000e220000000800 */
[----:B------:R-:W4:Y:S01]  /*0090*/  LDCU UR8, c[0x0][0x368] ;  /* 0x00006d00ff0877ac */ /* 0x000f220008000800 */
[----:B------:R-:W1:Y:S01]  /*00a0*/  S2R R2, SR_CTAID.X ;  /* 0x0000000000027919 */ /* 0x000e620000002500 */
[----:B------:R-:W4:Y:S05]  /*00b0*/  S2R R0, SR_CTAID.Z ;  /* 0x0000000000007919 */ /* 0x000f2a0000002700 */
[----:B------:R-:W5:Y:S08]  /*00c0*/  S2UR UR5, SR_CgaCtaId ;  /* 0x00000000000579c3 */ /* 0x000f700000008800 */
[----:B------:R-:W4:Y:S01]  /*00d0*/  LDC.64 R10, c[0x0][0x380] ;  /* 0x0000e000ff0a7b82 */ /* 0x000f220000000a00 */
[C---:B0-----:R-:W-:Y:S01]  /*00e0*/  IMAD R12, R3.reuse, UR7, R4 ;  /* 0x00000007030c7c24 */ /* 0x041fe2000f8e0204 */
[----:B------:R-:W-:Y:S01]  /*00f0*/  ISETP.GE.U32.AND P1, PT, R3, 0x2, PT ;  /* 0x000000020300780c */ /* 0x000fe20003f26070 */
[----:B--2---:R-:W-:-:S03]  /*0100*/  IMAD R6, R4, 0x8, R9 ;  /* 0x0000000804067824 */ /* 0x004fc600078e0209 */
[----:B------:R-:W-:Y:S01]  /*0110*/  ISETP.NE.AND P0, PT, R12, 0x1, PT ;  /* 0x000000010c00780c */ /* 0x000fe20003f05270 */
[----:B---3--:R-:W-:Y:S01]  /*0120*/  IMAD R6, R13, 0x40, R6 ;  /* 0x000000400d067824 */ /* 0x008fe200078e0206 */
[----:B-----5:R-:W-:Y:S02]  /*0130*/  ULEA UR4, UR5, UR4, 0x18 ;  /* 0x0000000405047291 */ /* 0x020fe4000f8ec0ff */
[----:B------:R-:W-:Y:S01]  /*0140*/  ISETP.NE.AND P0, PT, R4, RZ, P0 ;  /* 0x000000ff0400720c */ /* 0x000fe20000705270 */
[----:B-1----:R-:W-:-:S03]  /*0150*/  IMAD R5, R2, UR6, R13 ;  /* 0x0000000602057c24 */ /* 0x002fc6000f8e020d */
[----:B------:R-:W-:Y:S01]  /*0160*/  LEA R32, R6, UR4, 0x2 ;  /* 0x0000000406207c11 */ /* 0x000fe2000f8e10ff */
[----:B----4-:R-:W-:Y:S01]  /*0170*/  IMAD R8, R0, UR8, R9 ;  /* 0x0000000800087c24 */ /* 0x010fe2000f8e0209 */
[----:B------:R-:W0:Y:S01]  /*0180*/  LDCU.64 UR8, c[0x0][0x358] ;  /* 0x00006b00ff0877ac */ /* 0x000e220008000a00 */
[----:B------:R-:W-:-:S04]  /*0190*/  IMAD R7, R5, 0x32, R12 ;  /* 0x0000003205077824 */ /* 0x000fc800078e020c */
[----:B------:R-:W-:Y:S02]  /*01a0*/  IMAD R7, R7, 0x32, R8 ;  /* 0x0000003207077824 */ /* 0x000fe400078e0208 */
[----:B------:R1:W-:Y:S02]  /*01b0*/  @!P0 STS [R32], RZ ;  /* 0x000000ff20008388 */ /* 0x0003e40000000800 */
[----:B------:R-:W-:Y:S01]  /*01c0*/  IMAD.WIDE R10, R7, 0x8, R10 ;  /* 0x00000008070a7825 */ /* 0x000fe200078e020a */
[----:B------:R-:W-:Y:S06]  /*01d0*/  @!P0 BRA `(.L_x_55) ;  /* 0x0000000000208947 */ /* 0x000fec0003800000 */
[----:B------:R-:W-:Y:S02]  /*01e0*/  ISETP.GT.AND P0, PT, R5, 0x31, PT ;  /* 0x000000310500780c */ /* 0x000fe40003f04270 */
[----:B------:R-:W-:-:S04]  /*01f0*/  VIMNMX.U32 R6, PT, PT, R12, R8, !PT ;  /* 0x000000080c067248 */ /* 0x000fc80007fe0000 */
[----:B------:R-:W-:-:S13]  /*0200*/  ISETP.GT.U32.OR P0, PT, R6, 0x31, P0 ;  /* 0x000000310600780c */ /* 0x000fda0000704470 */
[----:B------:R-:W-:Y:S05]  /*0210*/  @P0 BRA `(.L_x_55) ;  /* 0x0000000000100947 */ /* 0x000fea0003800000 */
[----:B0-----:R-:W2:Y:S02]  /*0220*/  LDG.E.64 R14, desc[UR8][R10.64] ;  /* 0x000000080a0e7981 */ /* 0x001ea4000c1e1b00 */
[----:B--2---:R-:W-:-:S10]  /*0230*/  DMUL R14, R14, 0.25 ;  /* 0x3fd000000e0e7828 */ /* 0x004fd40000000000 */
[----:B------:R-:W0:Y:S02]  /*0240*/  F2F.F32.F64 R15, R14 ;  /* 0x0000000e000f7310 */ /* 0x000e240000301000 */
[----:B0-----:R2:W-:Y:S02]  /*0250*/  STS [R32], R15 ;  /* 0x0000000f20007388 */ /* 0x0015e40000000800 */
.L_x_55:
[----:B0-----:R-:W-:Y:S05]  /*0260*/  BSYNC.RECONVERGENT B0 ;  /* 0x0000000000007941 */ /* 0x001fea0003800200 */
.L_x_54:
[----:B------:R-:W-:Y:S05]  /*0270*/  @!P1 BRA `(.L_x_56) ;  /* 0x0000000000b09947 */ /* 0x000fea0003800000 */
[----:B------:R-:W-:Y:S01]  /*0280*/  IMAD R14, R13, 0x40, R9 ;  /* 0x000000400d0e7824 */ /* 0x000fe200078e0209 */
[----:B------:R-:W-:-:S06]  /*0290*/  UMOV UR6, 0x1 ;  /* 0x0000000100067882 */ /* 0x000fcc0000000000 */
.L_x_59:
[----:B------:R-:W-:Y:S01]  /*02a0*/  UMOV UR5, 0x1 ;  /* 0x0000000100057882 */ /* 0x000fe20000000000 */
[----:B------:R-:W-:Y:S01]  /*02b0*/  BAR.SYNC.DEFER_BLOCKING 0x0 ;  /* 0x0000000000007b1d */ /* 0x000fe20000010000 */
[----:B------:R-:W-:Y:S01]  /*02c0*/  ISETP.GE.U32.AND P0, PT, R4, UR6, PT ;  /* 0x0000000604007c0c */ /* 0x000fe2000bf06070 */
[----:B------:R-:W-:Y:S01]  /*02d0*/  USHF.L.U32 UR5, UR5, UR6, URZ ;  /* 0x0000000605057299 */ /* 0x000fe200080006ff */
[----:B------:R-:W-:-:S03]  /*02e0*/  IMAD.MOV.U32 R16, RZ, RZ, 0x1 ;  /* 0x00000001ff107424 */ /* 0x000fc600078e00ff */
[----:B------:R-:W-:Y:S05]  /*02f0*/  BSSY.RECONVERGENT B0, `(.L_x_57) ;  /* 0x000001c000007945 */ /* 0x000fea0003800200 */
[----:B0-----:R-:W0:Y:S03]  /*0300*/  I2F.F64 R18, UR5 ;  /* 0x0000000500127d12 */ /* 0x001e260008201c00 */
[----:B--2---:R-:W-:-:S04]  /*0310*/  @P0 VIADD R15, R4, -UR6 ;  /* 0x80000006040f0c36 */ /* 0x004fc80008000000 */
[----:B------:R-:W-:-:S05]  /*0320*/  @P0 IMAD R15, R15, 0x8, R14 ;  /* 0x000000080f0f0824 */ /* 0x000fca00078e020e */
[----:B------:R-:W-:Y:S01]  /*0330*/  @P0 LEA R15, R15, UR4, 0x2 ;  /* 0x000000040f0f0c11 */ /* 0x000fe2000f8e10ff */
[----:B0-----:R-:W0:Y:S05]  /*0340*/  MUFU.RCP64H R17, R19 ;  /* 0x0000001300117308 */ /* 0x001e2a0000001800 */
[----:B------:R-:W2:Y:S01]  /*0350*/  @P0 LDS R15, [R15] ;  /* 0x000000000f0f0984 */ /* 0x000ea20000000800 */
[----:B0-----:R-:W-:-:S08]  /*0360*/  DFMA R20, -R18, R16, 1 ;  /* 0x3ff000001214742b */ /* 0x001fd00000000110 */
[----:B------:R-:W-:-:S08]  /*0370*/  DFMA R20, R20, R20, R20 ;  /* 0x000000141414722b */ /* 0x000fd00000000014 */
[----:B------:R-:W-:Y:S01]  /*0380*/  DFMA R16, R16, R20, R16 ;  /* 0x000000141010722b */ /* 0x000fe20000000010 */
[----:B------:R-:W-:-:S07]  /*0390*/  CS2R R20, SRZ ;  /* 0x0000000000147805 */ /* 0x000fce000001ff00 */
[----:B------:R-:W-:Y:S01]  /*03a0*/  DFMA R22, -R18, R16, 1 ;  /* 0x3ff000001216742b */ /* 0x000fe20000000110 */
[----:B--2---:R-:W0:Y:S07]  /*03b0*/  @P0 F2F.F64.F32 R20, R15 ;  /* 0x0000000f00140310 */ /* 0x004e2e0000201800 */
        /* <DEDUP_REMOVED lines=12> */
[----:B-1----:R-:W-:Y:S05]  /*0480*/  CALL.REL.NOINC `($__internal_4_$__cuda_sm20_div_rn_f64_full) ;  /* 0x0000000400d87944 */ /* 0x002fea0003c00000 */
[----:B------:R-:W-:Y:S02]  /*0490*/  IMAD.MOV.U32 R16, RZ, RZ, R24 ;  /* 0x000000ffff107224 */ /* 0x000fe400078e0018 */
[----:B------:R-:W-:-:S07]  /*04a0*/  IMAD.MOV.U32 R17, RZ, RZ, R25 ;  /* 0x000000ffff117224 */ /* 0x000fce00078e0019 */
.L_x_58:
[----:B------:R-:W-:Y:S05]  /*04b0*/  BSYNC.RECONVERGENT B0 ;  /* 0x0000000000007941 */ /* 0x000fea0003800200 */
.L_x_57:
        /* <DEDUP_REMOVED lines=8> */
.L_x_56:
[----:B------:R-:W-:Y:S01]  /*0540*/  ISETP.GT.U32.AND P0, PT, R8, 0x31, PT ;  /* 0x000000310800780c */ /* 0x000fe20003f04070 */
[----:B--2---:R-:W2:Y:S03]  /*0550*/  LDC.64 R14, c[0x4][0x8] ;  /* 0x01000200ff0e7b82 */ /* 0x004ea60000000a00 */
[----:B------:R-:W-:-:S04]  /*0560*/  ISETP.GT.U32.OR P0, PT, R12, 0x30, P0 ;  /* 0x000000300c00780c */ /* 0x000fc80000704470 */
[----:B------:R-:W-:-:S13]  /*0570*/  ISETP.GT.OR P0, PT, R5, 0x31, P0 ;  /* 0x000000310500780c */ /* 0x000fda0000704670 */
[----:B------:R-:W3:Y:S01]  /*0580*/  @!P0 LDG.E.64 R16, desc[UR8][R10.64+0x190] ;  /* 0x000190080a108981 */ /* 0x000ee2000c1e1b00 */
[----:B------:R-:W-:-:S03]  /*0590*/  LOP3.LUT R6, R13, R4, RZ, 0xfc, !PT ;  /* 0x000000040d067212 */ /* 0x000fc600078efcff */
[----:B------:R-:W0:Y:S01]  /*05a0*/  @!P0 LDS R18, [R32] ;  /* 0x0000000020128984 */ /* 0x000e220000000800 */
[----:B------:R-:W-:Y:S01]  /*05b0*/  LOP3.LUT P1, R9, R6, RZ, R9, 0xfa, !PT ;  /* 0x000000ff06097212 */ /* 0x000fe2000782fa09 */
[----:B--2---:R-:W-:-:S04]  /*05c0*/  IMAD.WIDE.U32 R14, R2, 0x1c, R14 ;  /* 0x0000001c020e7825 */ /* 0x004fc800078e000e */
[----:B------:R-:W-:Y:S02]  /*05d0*/  VIADD R6, R12, 0xffffffff ;  /* 0xffffffff0c067836 */ /* 0x000fe40000000000 */
[----:B------:R-:W-:Y:S01]  /*05e0*/  IMAD.WIDE.U32 R12, R0, 0x4, R14 ;  /* 0x00000004000c7825 */ /* 0x000fe200078e000e */
[----:B0-----:R-:W3:Y:S02]  /*05f0*/  @!P0 F2F.F64.F32 R18, R18 ;  /* 0x0000001200128310 */ /* 0x001ee40000201800 */
[----:B---3--:R-:W-:-:S10]  /*0600*/  @!P0 DFMA R16, R16, 0.5, R18 ;  /* 0x3fe000001010882b */ /* 0x008fd40000000012 */
[----:B------:R0:W2:Y:S01]  /*0610*/  @!P0 F2F.F32.F64 R17, R16 ;  /* 0x0000001000118310 */ /* 0x0000a20000301000 */
[----:B------:R-:W-:Y:S05]  /*0620*/  @P1 BRA `(.L_x_60) ;  /* 0x0000000000101947 */ /* 0x000fea0003800000 */
.L_x_61:
[----:B------:R-:W-:Y:S05]  /*0630*/  YIELD ;  /* 0x0000000000007946 */ /* 0x000fea0003800000 */
[----:B------:R-:W3:Y:S02]  /*0640*/  ATOMG.E.OR.STRONG.GPU PT, R14, desc[UR8][R12.64], RZ ;  /* 0x800000ff0c0e79a8 */ /* 0x000ee4000b1ef108 */
[----:B---3--:R-:W-:-:S13]  /*0650*/  ISETP.GE.U32.AND P1, PT, R14, UR7, PT ;  /* 0x000000070e007c0c */ /* 0x008fda000bf26070 */
[----:B------:R-:W-:Y:S05]  /*0660*/  @!P1 BRA `(.L_x_61) ;  /* 0xfffffffc00f09947 */ /* 0x000fea000383ffff */
.L_x_60:
[----:B------:R-:W-:Y:S01]  /*0670*/  VIADDMNMX.U32 R15, R5, 0xffffffff, R6, !PT ;  /* 0xffffffff050f7846 */ /* 0x000fe20007800006 */
[----:B--2---:R2:W-:Y:S01]  /*0680*/  @!P0 STS [R32], R17 ;  /* 0x0000001120008388 */ /* 0x0045e20000000800 */
[----:B------:R-:W-:Y:S05]  /*0690*/  WARPSYNC.ALL ;  /* 0x0000000000007948 */ /* 0x000fea0003800000 */
[----:B------:R-:W-:Y:S01]  /*06a0*/  VIADDMNMX.U32 R15, R8, 0xffffffff, R15, !PT ;  /* 0xffffffff080f7846 */ /* 0x000fe2000780000f */
[----:B------:R-:W-:Y:S01]  /*06b0*/  BSSY.RECONVERGENT B0, `(.L_x_62) ;  /* 0x0000029000007945 */ /* 0x000fe20003800200 */
[----:B------:R-:W-:Y:S02]  /*06c0*/  BAR.SYNC.DEFER_BLOCKING 0x0 ;  /* 0x0000000000007b1d */ /* 0x000fe40000010000 */
[----:B------:R-:W-:-:S13]  /*06d0*/  ISETP.GT.U32.AND P0, PT, R15, 0x2f, PT ;  /* 0x0000002f0f00780c */ /* 0x000fda0003f04070 */
[----:B--2---:R-:W-:Y:S05]  /*06e0*/  @P0 BRA `(.L_x_63) ;  /* 0x0000000000940947 */ /* 0x004fea0003800000 */
[----:B------:R-:W2:Y:S01]  /*06f0*/  LDC.64 R14, c[0x4][0x20] ;  /* 0x01000800ff0e7b82 */ /* 0x000ea20000000a00 */
[----:B------:R-:W-:Y:S01]  /*0700*/  IMAD.MOV.U32 R17, RZ, RZ, 0x2 ;  /* 0x00000002ff117424 */ /* 0x000fe200078e00ff */
[----:B-1----:R-:W1:Y:S01]  /*0710*/  LDS R32, [R32] ;  /* 0x0000000020207984 */ /* 0x002e620000000800 */
[----:B--2---:R-:W-:-:S04]  /*0720*/  IMAD.WIDE.U32 R14, R5, 0x190, R14 ;  /* 0x00000190050e7825 */ /* 0x004fc800078e000e */
[----:B------:R-:W-:-:S05]  /*0730*/  IMAD.WIDE.U32 R14, R8, 0x8, R14 ;  /* 0x00000008080e7825 */ /* 0x000fca00078e000e */
[----:B------:R-:W2:Y:S01]  /*0740*/  LDG.E.64 R18, desc[UR8][R14.64] ;  /* 0x000000080e127981 */ /* 0x000ea2000c1e1b00 */
[----:B------:R-:W-:Y:S01]  /*0750*/  SHF.L.U32 R20, R17, R4, RZ ;  /* 0x0000000411147219 */ /* 0x000fe200000006ff */
[----:B0-----:R-:W-:Y:S01]  /*0760*/  IMAD.MOV.U32 R16, RZ, RZ, 0x1 ;  /* 0x00000001ff107424 */ /* 0x001fe200078e00ff */
[----:B------:R-:W-:Y:S04]  /*0770*/  BSSY.RECONVERGENT B1, `(.L_x_64) ;  /* 0x0000018000017945 */ /* 0x000fe80003800200 */
[----:B------:R-:W0:Y:S08]  /*0780*/  I2F.F64 R20, R20 ;  /* 0x0000001400147312 */ /* 0x000e300000201c00 */
[----:B0-----:R-:W0:Y:S02]  /*0790*/  MUFU.RCP64H R17, R21 ;  /* 0x0000001500117308 */ /* 0x001e240000001800 */
[----:B0-----:R-:W-:-:S08]  /*07a0*/  DFMA R22, -R20, R16, 1 ;  /* 0x3ff000001416742b */ /* 0x001fd00000000110 */
[----:B------:R-:W-:-:S08]  /*07b0*/  DFMA R22, R22, R22, R22 ;  /* 0x000000161616722b */ /* 0x000fd00000000016 */
[----:B------:R-:W-:-:S08]  /*07c0*/  DFMA R22, R16, R22, R16 ;  /* 0x000000161016722b */ /* 0x000fd00000000010 */
[----:B------:R-:W-:-:S08]  /*07d0*/  DFMA R16, -R20, R22, 1 ;  /* 0x3ff000001410742b */ /* 0x000fd00000000116 */
[----:B------:R-:W-:-:S08]  /*07e0*/  DFMA R16, R22, R16, R22 ;  /* 0x000000101610722b */ /* 0x000fd00000000016 */
[----:B--2---:R-:W-:Y:S01]  /*07f0*/  DMUL R14, R18, R16 ;  /* 0x00000010120e7228 */ /* 0x004fe20000000000 */
[----:B------:R-:W-:-:S07]  /*0800*/  FSETP.GEU.AND P1, PT, |R19|, 6.5827683646048100446e-37, PT ;  /* 0x036000001300780b */ /* 0x000fce0003f2e200 */
[----:B------:R-:W-:-:S08]  /*0810*/  DFMA R22, -R20, R14, R18 ;  /* 0x0000000e1416722b */ /* 0x000fd00000000112 */
[----:B------:R-:W-:Y:S01]  /*0820*/  DFMA R16, R16, R22, R14 ;  /* 0x000000161010722b */ /* 0x000fe2000000000e */
[----:B-1----:R0:W1:Y:S09]  /*0830*/  F2F.F64.F32 R14, R32 ;  /* 0x00000020000e7310 */ /* 0x0020720000201800 */
[----:B------:R-:W-:-:S05]  /*0840*/  FFMA R6, RZ, R21, R17 ;  /* 0x00000015ff067223 */ /* 0x000fca0000000011 */
[----:B------:R-:W-:-:S13]  /*0850*/  FSETP.GT.AND P0, PT, |R6|, 1.469367938527859385e-39, PT ;  /* 0x001000000600780b */ /* 0x000fda0003f04200 */
[----:B01----:R-:W-:Y:S05]  /*0860*/  @P0 BRA P1, `(.L_x_65) ;  /* 0x0000000000200947 */ /* 0x003fea0000800000 */
[----:B------:R-:W-:Y:S01]  /*0870*/  IMAD.MOV.U32 R22, RZ, RZ, R18 ;  /* 0x000000ffff167224 */ /* 0x000fe200078e0012 */
[----:B------:R-:W-:Y:S01]  /*0880*/  MOV R6, 0x8d0 ;  /* 0x000008d000067802 */ /* 0x000fe20000000f00 */
[----:B------:R-:W-:Y:S02]  /*0890*/  IMAD.MOV.U32 R25, RZ, RZ, R19 ;  /* 0x000000ffff197224 */ /* 0x000fe400078e0013 */
[----:B------:R-:W-:Y:S02]  /*08a0*/  IMAD.MOV.U32 R18, RZ, RZ, R20 ;  /* 0x000000ffff127224 */ /* 0x000fe400078e0014 */
[----:B------:R-:W-:-:S07]  /*08b0*/  IMAD.MOV.U32 R19, RZ, RZ, R21 ;  /* 0x000000ffff137224 */ /* 0x000fce00078e0015 */
[----:B------:R-:W-:Y:S05]  /*08c0*/  CALL.REL.NOINC `($__internal_4_$__cuda_sm20_div_rn_f64_full) ;  /* 0x0000000000c87944 */ /* 0x000fea0003c00000 */
[----:B------:R-:W-:Y:S02]  /*08d0*/  IMAD.MOV.U32 R16, RZ, RZ, R24 ;  /* 0x000000ffff107224 */ /* 0x000fe400078e0018 */
[----:B------:R-:W-:-:S07]  /*08e0*/  IMAD.MOV.U32 R17, RZ, RZ, R25 ;  /* 0x000000ffff117224 */ /* 0x000fce00078e0019 */
.L_x_65:
[----:B------:R-:W-:Y:S05]  /*08f0*/  BSYNC.RECONVERGENT B1 ;  /* 0x0000000000017941 */ /* 0x000fea0003800200 */
.L_x_64:
[----:B------:R-:W0:Y:S01]  /*0900*/  LDC.64 R18, c[0x0][0x380] ;  /* 0x0000e000ff127b82 */ /* 0x000e220000000a00 */
[----:B------:R-:W-:Y:S01]  /*0910*/  DADD R14, R14, R16 ;  /* 0x000000000e0e7229 */ /* 0x000fe20000000010 */
[----:B0-----:R-:W-:-:S06]  /*0920*/  IMAD.WIDE.U32 R6, R7, 0x8, R18 ;  /* 0x0000000807067825 */ /* 0x001fcc00078e0012 */
[----:B------:R2:W-:Y:S04]  /*0930*/  STG.E.64 desc[UR8][R6.64], R14 ;  /* 0x0000000e06007986 */ /* 0x0005e8000c101b08 */
.L_x_63:
[----:B------:R-:W-:Y:S05]  /*0940*/  BSYNC.RECONVERGENT B0 ;  /* 0x0000000000007941 */ /* 0x000fea0003800200 */
.L_x_62:
        /* <DEDUP_REMOVED lines=8> */
[----:B------:R-:W3:Y:S08]  /*09d0*/  LDC R3, c[0x0][0x374] ;  /* 0x0000dd00ff037b82 */ /* 0x000ef00000000800 */
[----:B0-----:R-:W0:Y:S01]  /*09e0*/  LDC.64 R16, c[0x4][0x20] ;  /* 0x01000800ff107b82 */ /* 0x001e220000000a00 */
[----:B---3--:R-:W-:-:S05]  /*09f0*/  VIADD R3, R3, 0xffffffff ;  /* 0xffffffff03037836 */ /* 0x008fca0000000000 */
[----:B------:R-:W-:-:S13]  /*0a00*/  ISETP.NE.AND P0, PT, R3, UR7, PT ;  /* 0x0000000703007c0c */ /* 0x000fda000bf05270 */
[----:B--2---:R-:W2:Y:S01]  /*0a10*/  @!P0 LDC.64 R6, c[0x0][0x380] ;  /* 0x0000e000ff068b82 */ /* 0x004ea20000000a00 */
[----:B------:R-:W-:-:S04]  /*0a20*/  @!P0 IMAD R3, R5, 0x9c4, R8 ;  /* 0x000009c405038824 */ /* 0x000fc800078e0208 */
[----:B--2---:R-:W-:-:S06]  /*0a30*/  @!P0 IMAD.WIDE R6, R3, 0x8, R6 ;  /* 0x0000000803068825 */ /* 0x004fcc00078e0206 */
[----:B------:R-:W2:Y:S01]  /*0a40*/  @!P0 LDG.E.64 R6, desc[UR8][R6.64] ;  /* 0x0000000806068981 */ /* 0x000ea2000c1e1b00 */
[----:B0-----:R-:W-:Y:S01]  /*0a50*/  IMAD.WIDE R4, R5, 0x190, R16 ;  /* 0x0000019005047825 */ /* 0x001fe200078e0210 */
[----:B--2---:R-:W-:-:S10]  /*0a60*/  @!P0 DADD R14, R6, R6 ;  /* 0x00000000060e8229 */ /* 0x004fd40000000006 */
[----:B------:R-:W2:Y:S01]  /*0a70*/  @P0 LDG.E.64 R14, desc[UR8][R10.64] ;  /* 0x000000080a0e0981 */ /* 0x000ea2000c1e1b00 */
[----:B------:R-:W-:-:S05]  /*0a80*/  IMAD.WIDE.U32 R4, R8, 0x8, R4 ;  /* 0x0000000808047825 */ /* 0x000fca00078e0004 */
[----:B--2---:R3:W-:Y:S02]  /*0a90*/  STG.E.64 desc[UR8][R4.64], R14 ;  /* 0x0000000e04007986 */ /* 0x0047e4000c101b08 */
.L_x_67:
[----:B------:R-:W-:Y:S05]  /*0aa0*/  BSYNC.RECONVERGENT B0 ;  /* 0x0000000000007941 */ /* 0x000fea0003800200 */
.L_x_66:
[----:B------:R-:W-:Y:S05]  /*0ab0*/  @P1 EXIT ;  /* 0x000000000000194d */ /* 0x000fea0003800000 */
[----:B------:R-:W4:Y:S01]  /*0ac0*/  S2R R3, SR_LANEID ;  /* 0x0000000000037919 */ /* 0x000f220000000000 */
[----:B------:R-:W-:Y:S06]  /*0ad0*/  MEMBAR.SC.GPU ;  /* 0x0000000000007992 */ /* 0x000fec0000002000 */
[----:B------:R-:W-:-:S00]  /*0ae0*/  ERRBAR ;  /* 0x00000000000079ab */ /* 0x000fc00000000000 */
[----:B------:R-:W-:Y:S06]  /*0af0*/  CGAERRBAR ;  /* 0x00000000000075ab */ /* 0x000fec0000000000 */
[----:B------:R-:W-:Y:S01]  /*0b00*/  CCTL.IVALL ;  /* 0x00000000ff00798f */ /* 0x000fe20002000000 */
[----:B------:R-:W-:Y:S02]  /*0b10*/  VOTEU.ANY UR4, UPT, PT ;  /* 0x0000000000047886 */ /* 0x000fe400038e0100 */
[----:B------:R-:W-:Y:S02]  /*0b20*/  UFLO.U32 UR5, UR4 ;  /* 0x00000004000572bd */ /* 0x000fe400080e0000 */
[----:B---3--:R-:W3:Y:S04]  /*0b30*/  POPC R5, UR4 ;  /* 0x0000000400057d09 */ /* 0x008ee80008000000 */
[----:B----4-:R-:W-:-:S02]  /*0b40*/  ISETP.EQ.U32.AND P0, PT, R3, UR5, PT ;  /* 0x0000000503007c0c */ /* 0x010fc4000bf02070 */
[----:B------:R-:W4:Y:S11]  /*0b50*/  LDC R3, c[0x0][0x374] ;  /* 0x0000dd00ff037b82 */ /* 0x000f360000000800 */
[----:B---3--:R3:W5:Y:S01]  /*0b60*/  @P0 ATOMG.E.ADD.STRONG.GPU PT, RZ, desc[UR8][R12.64], R5 ;  /* 0x800000050cff09a8 */ /* 0x00876200081ef108 */
[----:B----4-:R-:W-:-:S05]  /*0b70*/  VIADD R3, R3, 0xffffffff ;  /* 0xffffffff03037836 */ /* 0x010fca0000000000 */
[----:B------:R-:W-:-:S13]  /*0b80*/  ISETP.NE.AND P0, PT, R3, UR7, PT ;  /* 0x0000000703007c0c */ /* 0x000fda000bf05270 */
[----:B---3--:R-:W-:Y:S05]  /*0b90*/  @P0 EXIT ;  /* 0x000000000000094d */ /* 0x008fea0003800000 */
[----:B------:R-:W3:Y:S02]  /*0ba0*/  LDC.64 R4, c[0x4][RZ] ;  /* 0x01000000ff047b82 */ /* 0x000ee40000000a00 */
[----:B---3--:R-:W-:-:S04]  /*0bb0*/  IMAD.WIDE.U32 R2, R2, 0x1c, R4 ;  /* 0x0000001c02027825 */ /* 0x008fc800078e0004 */
[----:B------:R-:W-:-:S05]  /*0bc0*/  IMAD.WIDE.U32 R2, R0, 0x4, R2 ;  /* 0x0000000400027825 */ /* 0x000fca00078e0002 */
[----:B------:R-:W-:Y:S01]  /*0bd0*/  STG.E desc[UR8][R2.64], RZ ;  /* 0x000000ff02007986 */ /* 0x000fe2000c101908 */
[----:B------:R-:W-:Y:S05]  /*0be0*/  EXIT ;  /* 0x000000000000794d */ /* 0x000fea0003800000 */
        .weak           $__internal_4_$__cuda_sm20_div_rn_f64_full
        .type           $__internal_4_$__cuda_sm20_div_rn_f64_full,@function
        .size           $__internal_4_$__cuda_sm20_div_rn_f64_full,(.L_x_98 - $__internal_4_$__cuda_sm20_div_rn_f64_full)
$__internal_4_$__cuda_sm20_div_rn_f64_full:
[C---:B------:R-:W-:Y:S01]  /*0bf0*/  FSETP.GEU.AND P0, PT, |R19|.reuse, 1.469367938527859385e-39, PT ;  /* 0x001000001300780b */ /* 0x040fe20003f0e200 */
[----:B------:R-:W-:Y:S01]  /*0c00*/  IMAD.MOV.U32 R21, RZ, RZ, R25 ;  /* 0x000000ffff157224 */ /* 0x000fe200078e0019 */
[C---:B------:R-:W-:Y:S01]  /*0c10*/  LOP3.LUT R16, R19.reuse, 0x800fffff, RZ, 0xc0, !PT ;  /* 0x800fffff13107812 */ /* 0x040fe200078ec0ff */
[----:B------:R-:W-:Y:S01]  /*0c20*/  IMAD.MOV.U32 R20, RZ, RZ, R22 ;  /* 0x000000ffff147224 */ /* 0x000fe200078e0016 */
[----:B------:R-:W-:Y:S01]  /*0c30*/  LOP3.LUT R34, R19, 0x7ff00000, RZ, 0xc0, !PT ;  /* 0x7ff0000013227812 */ /* 0x000fe200078ec0ff */
[----:B------:R-:W-:Y:S01]  /*0c40*/  IMAD.MOV.U32 R22, RZ, RZ, 0x1 ;  /* 0x00000001ff167424 */ /* 0x000fe200078e00ff */
[----:B------:R-:W-:Y:S01]  /*0c50*/  LOP3.LUT R17, R16, 0x3ff00000, RZ, 0xfc, !PT ;  /* 0x3ff0000010117812 */ /* 0x000fe200078efcff */
[----:B------:R-:W-:Y:S01]  /*0c60*/  IMAD.MOV.U32 R16, RZ, RZ, R18 ;  /* 0x000000ffff107224 */ /* 0x000fe200078e0012 */
[C---:B------:R-:W-:Y:S01]  /*0c70*/  FSETP.GEU.AND P2, PT, |R21|.reuse, 1.469367938527859385e-39, PT ;  /* 0x001000001500780b */ /* 0x040fe20003f4e200 */
[----:B------:R-:W-:Y:S01]  /*0c80*/  IMAD.MOV.U32 R31, RZ, RZ, 0x1ca00000 ;  /* 0x1ca00000ff1f7424 */ /* 0x000fe200078e00ff */
[----:B------:R-:W-:Y:S01]  /*0c90*/  LOP3.LUT R30, R21, 0x7ff00000, RZ, 0xc0, !PT ;  /* 0x7ff00000151e7812 */ /* 0x000fe200078ec0ff */
[----:B------:R-:W-:Y:S02]  /*0ca0*/  BSSY.RECONVERGENT B2, `(.L_x_68) ;  /* 0x000004e000027945 */ /* 0x000fe40003800200 */
[----:B------:R-:W-:Y:S01]  /*0cb0*/  @!P0 DMUL R16, R18, 8.98846567431157953865e+307 ;  /* 0x7fe0000012108828 */ /* 0x000fe20000000000 */
[----:B------:R-:W-:Y:S01]  /*0cc0*/  ISETP.GE.U32.AND P1, PT, R30, R34, PT ;  /* 0x000000221e00720c */ /* 0x000fe20003f26070 */
[----:B------:R-:W-:-:S04]  /*0cd0*/  IMAD.MOV.U32 R33, RZ, RZ, R30 ;  /* 0x000000ffff217224 */ /* 0x000fc800078e001e */
[----:B------:R-:W0:Y:S02]  /*0ce0*/  MUFU.RCP64H R23, R17 ;  /* 0x0000001100177308 */ /* 0x000e240000001800 */
[----:B------:R-:W-:Y:S01]  /*0cf0*/  @!P2 LOP3.LUT R25, R19, 0x7ff00000, RZ, 0xc0, !PT ;  /* 0x7ff000001319a812 */ /* 0x000fe200078ec0ff */
[----:B------:R-:W-:Y:S01]  /*0d00*/  @!P2 IMAD.MOV.U32 R28, RZ, RZ, RZ ;  /* 0x000000ffff1ca224 */ /* 0x000fe200078e00ff */
[----:B------:R-:W-:Y:S02]  /*0d10*/  @!P0 LOP3.LUT R34, R17, 0x7ff00000, RZ, 0xc0, !PT ;  /* 0x7ff0000011228812 */ /* 0x000fe400078ec0ff */
[----:B------:R-:W-:-:S03]  /*0d20*/  @!P2 ISETP.GE.U32.AND P3, PT, R30, R25, PT ;  /* 0x000000191e00a20c */ /* 0x000fc60003f66070 */
[----:B------:R-:W-:Y:S01]  /*0d30*/  VIADD R35, R34, 0xffffffff ;  /* 0xffffffff22237836 */ /* 0x000fe20000000000 */
[----:B------:R-:W-:-:S04]  /*0d40*/  @!P2 SEL R25, R31, 0x63400000, !P3 ;  /* 0x634000001f19a807 */ /* 0x000fc80005800000 */
[----:B------:R-:W-:Y:S01]  /*0d50*/  @!P2 LOP3.LUT R25, R25, 0x80000000, R21, 0xf8, !PT ;  /* 0x800000001919a812 */ /* 0x000fe200078ef815 */
[----:B0-----:R-:W-:-:S03]  /*0d60*/  DFMA R26, R22, -R16, 1 ;  /* 0x3ff00000161a742b */ /* 0x001fc60000000810 */
[----:B------:R-:W-:-:S05]  /*0d70*/  @!P2 LOP3.LUT R29, R25, 0x100000, RZ, 0xfc, !PT ;  /* 0x00100000191da812 */ /* 0x000fca00078efcff */
        /* <DEDUP_REMOVED lines=12> */
[----:B------:R-:W-:-:S03]  /*0e40*/  DFMA R28, R26, -R16, R22 ;  /* 0x800000101a1c722b */ /* 0x000fc60000000016 */
[----:B------:R-:W-:-:S05]  /*0e50*/  ISETP.GT.U32.OR P0, PT, R35, 0x7feffffe, P0 ;  /* 0x7feffffe2300780c */ /* 0x000fca0000704470 */
[----:B------:R-:W-:-:S08]  /*0e60*/  DFMA R28, R24, R28, R26 ;  /* 0x0000001c181c722b */ /* 0x000fd0000000001a */
        /* <DEDUP_REMOVED lines=28> */
.L_x_69:
        /* <DEDUP_REMOVED lines=16> */
.L_x_72:
[----:B------:R-:W-:Y:S01]  /*1130*/  LOP3.LUT R25, R19, 0x80000, RZ, 0xfc, !PT ;  /* 0x0008000013197812 */ /* 0x000fe200078efcff */
[----:B------:R-:W-:Y:S01]  /*1140*/  IMAD.MOV.U32 R24, RZ, RZ, R18 ;  /* 0x000000ffff187224 */ /* 0x000fe200078e0012 */
[----:B------:R-:W-:Y:S06]  /*1150*/  BRA `(.L_x_70) ;  /* 0x0000000000087947 */ /* 0x000fec0003800000 */
.L_x_71:
[----:B------:R-:W-:Y:S01]  /*1160*/  LOP3.LUT R25, R21, 0x80000, RZ, 0xfc, !PT ;  /* 0x0008000015197812 */ /* 0x000fe200078efcff */
[----:B------:R-:W-:-:S07]  /*1170*/  IMAD.MOV.U32 R24, RZ, RZ, R20 ;  /* 0x000000ffff187224 */ /* 0x000fce00078e0014 */
.L_x_70:
[----:B------:R-:W-:Y:S05]  /*1180*/  BSYNC.RECONVERGENT B2 ;  /* 0x0000000000027941 */ /* 0x000fea0003800200 */
.L_x_68:
[----:B------:R-:W-:Y:S02]  /*1190*/  IMAD.MOV.U32 R16, RZ, RZ, R6 ;  /* 0x000000ffff107224 */ /* 0x000fe400078e0006 */
[----:B------:R-:W-:-:S04]  /*11a0*/  IMAD.MOV.U32 R17, RZ, RZ, 0x0 ;  /* 0x00000000ff117424 */ /* 0x000fc800078e00ff */
[----:B------:R-:W-:Y:S05]  /*11b0*/  RET.REL.NODEC R16 `(_Z10function_jPd) ;  /* 0xffffffec10907950 */ /* 0x000fea0003c3ffff */
.L_x_73:
        /* <DEDUP_REMOVED lines=12> */
.L_x_98:


//--------------------- .text._Z10function_iPd    --------------------------
	.section	.text._Z10function_iPd,"ax",@progbits
	.align	128
        .global         _Z10function_iPd
        .type           _Z10function_iPd,@function
        .size           _Z10function_iPd,(.L_x_99 - _Z10function_iPd)
        .other          _Z10function_iPd,@"STO_CUDA_ENTRY STV_DEFAULT"
_Z10function_iPd:
.text._Z10function_iPd:
[----:B------:R-:W-:Y:S01]  /*0000*/  LDC R1, c[0x0][0x37c] ;  /* 0x0000df00ff017b82 */ /* 0x000fe20000000800 */
[----:B------:R-:W0:Y:S07]  /*0010*/  S2R R6, SR_TID.X ;  /* 0x0000000000067919 */ /* 0x000e2e0000002100 */
[----:B------:R-:W1:Y:S01]  /*0020*/  S2UR UR5, SR_CgaCtaId ;  /* 0x00000000000579c3 */ /* 0x000e620000008800 */
[----:B------:R-:W-:Y:S01]  /*0030*/  UMOV UR4, 0x400 ;  /* 0x0000040000047882 */ /* 0x000fe20000000000 */
[----:B------:R-:W-:Y:S01]  /*0040*/  BSSY.RECONVERGENT B0, `(.L_x_74) ;  /* 0x0000024000007945 */ /* 0x000fe20003800200 */
[----:B------:R-:W2:Y:S01]  /*0050*/  S2R R32, SR_TID.Y ;  /* 0x0000000000207919 */ /* 0x000ea20000002200 */
[----:B------:R-:W2:Y:S04]  /*0060*/  S2R R31, SR_TID.Z ;  /* 0x00000000001f7919 */ /* 0x000ea80000002300 */
[----:B------:R-:W3:Y:S01]  /*0070*/  S2UR UR7, SR_CTAID.X ;  /* 0x00000000000779c3 */ /* 0x000ee20000002500 */
[----:B------:R-:W4:Y:S01]  /*0080*/  S2R R17, SR_CTAID.Y ;  /* 0x0000000000117919 */ /* 0x000f220000002600 */
[----:B------:R-:W5:Y:S06]  /*0090*/  S2R R16, SR_CTAID.Z ;  /* 0x0000000000107919 */ /* 0x000f6c0000002700 */
[----:B------:R-:W3:Y:S01]  /*00a0*/  LDC R5, c[0x0][0x360] ;  /* 0x0000d800ff057b82 */ /* 0x000ee20000000800 */
[----:B------:R-:W4:Y:S01]  /*00b0*/  LDCU UR6, c[0x0][0x364] ;  /* 0x00006c80ff0677ac */ /* 0x000f220008000800 */
[----:B------:R-:W5:Y:S06]  /*00c0*/  LDCU UR8, c[0x0][0x368] ;  /* 0x00006d00ff0877ac */ /* 0x000f6c0008000800 */
[----:B------:R-:W5:Y:S01]  /*00d0*/  LDC.64 R18, c[0x0][0x380] ;  /* 0x0000e000ff127b82 */ /* 0x000f620000000a00 */
[----:B-1----:R-:W-:Y:S01]  /*00e0*/  ULEA UR4, UR5, UR4, 0x18 ;  /* 0x0000000405047291 */ /* 0x002fe2000f8ec0ff */
[----:B0-----:R-:W-:Y:S01]  /*00f0*/  ISETP.NE.AND P0, PT, R6, RZ, PT ;  /* 0x000000ff0600720c */ /* 0x001fe20003f05270 */
[----:B--2---:R-:W-:Y:S01]  /*0100*/  IMAD R29, R32, 0x8, R31 ;  /* 0x00000008201d7824 */ /* 0x004fe200078e021f */
[C---:B---3--:R-:W-:Y:S01]  /*0110*/  ISETP.GE.U32.AND P1, PT, R5.reuse, 0x2, PT ;  /* 0x000000020500780c */ /* 0x048fe20003f26070 */
[----:B------:R-:W-:-:S02]  /*0120*/  IMAD R4, R5, UR7, R6 ;  /* 0x0000000705047c24 */ /* 0x000fc4000f8e0206 */
[----:B----4-:R-:W-:-:S08]  /*0130*/  IMAD R3, R17, UR6, R32 ;  /* 0x0000000611037c24 */ /* 0x010fd0000f8e0220 */
[----:B------:R-:W-:Y:S01]  /*0140*/  @!P0 LEA R8, R29, UR4, 0x2 ;  /* 0x000000041d088c11 */ /* 0x000fe2000f8e10ff */
[----:B------:R-:W-:Y:S02]  /*0150*/  VIADD R33, R4, 0x1 ;  /* 0x0000000104217836 */ /* 0x000fe40000000000 */
[----:B-----5:R-:W-:Y:S01]  /*0160*/  IMAD R2, R16, UR8, R31 ;  /* 0x0000000810027c24 */ /* 0x020fe2000f8e021f */
[----:B------:R-:W0:Y:S01]  /*0170*/  LDCU.64 UR8, c[0x0][0x358] ;  /* 0x00006b00ff0877ac */ /* 0x000e220008000a00 */
[----:B------:R1:W-:Y:S01]  /*0180*/  @!P0 STS [R8], RZ ;  /* 0x000000ff08008388 */ /* 0x0003e20000000800 */
[----:B------:R-:W-:-:S04]  /*0190*/  IMAD R7, R4, 0x32, R3 ;  /* 0x0000003204077824 */ /* 0x000fc800078e0203 */
[----:B------:R-:W-:Y:S02]  /*01a0*/  IMAD R0, R7, 0x32, R2 ;  /* 0x0000003207007824 */ /* 0x000fe400078e0202 */
[----:B------:R-:W-:Y:S02]  /*01b0*/  IMAD R7, R6, 0x40, R29 ;  /* 0x0000004006077824 */ /* 0x000fe400078e021d */
[----:B------:R-:W-:-:S03]  /*01c0*/  VIADD R0, R0, 0x9c4 ;  /* 0x000009c400007836 */ /* 0x000fc60000000000 */
[----:B------:R-:W-:Y:S01]  /*01d0*/  LEA R7, R7, UR4, 0x2 ;  /* 0x0000000407077c11 */ /* 0x000fe2000f8e10ff */
[----:B------:R-:W-:Y:S01]  /*01e0*/  IMAD.WIDE R18, R0, 0x8, R18 ;  /* 0x0000000800127825 */ /* 0x000fe200078e0212 */
[----:B-1----:R-:W-:Y:S06]  /*01f0*/  @!P0 BRA `(.L_x_75) ;  /* 0x0000000000208947 */ /* 0x002fec0003800000 */
        /* <DEDUP_REMOVED lines=8> */
.L_x_75:
[----:B0-----:R-:W-:Y:S05]  /*0280*/  BSYNC.RECONVERGENT B0 ;  /* 0x0000000000007941 */ /* 0x001fea0003800200 */
.L_x_74:
[----:B------:R-:W-:Y:S05]  /*0290*/  @!P1 BRA `(.L_x_76) ;  /* 0x0000000000ac9947 */ /* 0x000fea0003800000 */
[----:B------:R-:W-:-:S05]  /*02a0*/  UMOV UR6, 0x1 ;  /* 0x0000000100067882 */ /* 0x000fca0000000000 */
.L_x_79:
[----:B------:R-:W-:Y:S01]  /*02b0*/  UMOV UR5, 0x1 ;  /* 0x0000000100057882 */ /* 0x000fe20000000000 */
[----:B------:R-:W-:Y:S01]  /*02c0*/  BAR.SYNC.DEFER_BLOCKING 0x0 ;  /* 0x0000000000007b1d */ /* 0x000fe20000010000 */
[----:B------:R-:W-:Y:S01]  /*02d0*/  ISETP.GE.U32.AND P0, PT, R6, UR6, PT ;  /* 0x0000000606007c0c */ /* 0x000fe2000bf06070 */
[----:B------:R-:W-:Y:S01]  /*02e0*/  USHF.L.U32 UR5, UR5, UR6, URZ ;  /* 0x0000000605057299 */ /* 0x000fe200080006ff */
[----:B------:R-:W-:-:S03]  /*02f0*/  CS2R R20, SRZ ;  /* 0x0000000000147805 */ /* 0x000fc6000001ff00 */
[----:B------:R-:W-:Y:S05]  /*0300*/  BSSY.RECONVERGENT B0, `(.L_x_77) ;  /* 0x000001c000007945 */ /* 0x000fea0003800200 */
[----:B0-----:R-:W0:Y:S03]  /*0310*/  I2F.F64 R12, UR5 ;  /* 0x00000005000c7d12 */ /* 0x001e260008201c00 */
[----:B-1----:R-:W-:-:S04]  /*0320*/  @P0 VIADD R8, R6, -UR6 ;  /* 0x8000000606080c36 */ /* 0x002fc80008000000 */
[----:B------:R-:W-:-:S05]  /*0330*/  @P0 IMAD R8, R8, 0x40, R29 ;  /* 0x0000004008080824 */ /* 0x000fca00078e021d */
[----:B------:R-:W-:Y:S01]  /*0340*/  @P0 LEA R22, R8, UR4, 0x2 ;  /* 0x0000000408160c11 */ /* 0x000fe2000f8e10ff */
[----:B------:R-:W-:Y:S01]  /*0350*/  IMAD.MOV.U32 R8, RZ, RZ, 0x1 ;  /* 0x00000001ff087424 */ /* 0x000fe200078e00ff */
[----:B0-----:R-:W0:Y:S04]  /*0360*/  MUFU.RCP64H R9, R13 ;  /* 0x0000000d00097308 */ /* 0x001e280000001800 */
        /* <DEDUP_REMOVED lines=18> */
[----:B------:R-:W-:Y:S05]  /*0490*/  CALL.REL.NOINC `($__internal_5_$__cuda_sm20_div_rn_f64_full) ;  /* 0x0000000400a87944 */ /* 0x000fea0003c00000 */
[----:B------:R-:W-:Y:S02]  /*04a0*/  IMAD.MOV.U32 R8, RZ, RZ, R24 ;  /* 0x000000ffff087224 */ /* 0x000fe400078e0018 */
[----:B------:R-:W-:-:S07]  /*04b0*/  IMAD.MOV.U32 R9, RZ, RZ, R25 ;  /* 0x000000ffff097224 */ /* 0x000fce00078e0019 */
.L_x_78:
[----:B------:R-:W-:Y:S05]  /*04c0*/  BSYNC.RECONVERGENT B0 ;  /* 0x0000000000007941 */ /* 0x000fea0003800200 */
.L_x_77:
        /* <DEDUP_REMOVED lines=8> */
.L_x_76:
[----:B------:R-:W-:Y:S01]  /*0550*/  ISETP.GT.AND P0, PT, R33, 0x30, PT ;  /* 0x000000302100780c */ /* 0x000fe20003f04270 */
[----:B0-----:R-:W0:Y:S01]  /*0560*/  LDC.64 R10, c[0x4][RZ] ;  /* 0x01000000ff0a7b82 */ /* 0x001e220000000a00 */
[----:B------:R-:W-:-:S04]  /*0570*/  VIMNMX.U32 R29, PT, PT, R3, R2, !PT ;  /* 0x00000002031d7248 */ /* 0x000fc80007fe0000 */
[----:B------:R-:W-:-:S03]  /*0580*/  ISETP.GT.U32.OR P0, PT, R29, 0x31, P0 ;  /* 0x000000311d00780c */ /* 0x000fc60000704470 */
[----:B-1----:R-:W1:Y:S10]  /*0590*/  LDC.64 R8, c[0x4][0x18] ;  /* 0x01000600ff087b82 */ /* 0x002e740000000a00 */
[----:B------:R-:W2:Y:S01]  /*05a0*/  @!P0 LDG.E.64 R12, desc[UR8][R18.64+0x4e20] ;  /* 0x004e2008120c8981 */ /* 0x000ea2000c1e1b00 */
[----:B------:R-:W-:-:S03]  /*05b0*/  LOP3.LUT R32, R6, R32, RZ, 0xfc, !PT ;  /* 0x0000002006207212 */ /* 0x000fc600078efcff */
[----:B------:R-:W3:Y:S01]  /*05c0*/  @!P0 LDS R14, [R7] ;  /* 0x00000000070e8984 */ /* 0x000ee20000000800 */
[----:B------:R-:W-:Y:S01]  /*05d0*/  LOP3.LUT P1, R31, R32, RZ, R31, 0xfa, !PT ;  /* 0x000000ff201f7212 */ /* 0x000fe2000782fa1f */
[----:B0-----:R-:W-:-:S04]  /*05e0*/  IMAD.WIDE.U32 R10, R17, 0x1c, R10 ;  /* 0x0000001c110a7825 */ /* 0x001fc800078e000a */
[----:B------:R-:W-:Y:S01]  /*05f0*/  IMAD.WIDE.U32 R16, R16, 0x4, R10 ;  /* 0x0000000410107825 */ /* 0x000fe200078e000a */
[----:B---3--:R-:W2:Y:S02]  /*0600*/  @!P0 F2F.F64.F32 R14, R14 ;  /* 0x0000000e000e8310 */ /* 0x008ea40000201800 */
[----:B--2---:R-:W-:-:S10]  /*0610*/  @!P0 DFMA R12, R12, 0.5, R14 ;  /* 0x3fe000000c0c882b */ /* 0x004fd4000000000e */
[----:B------:R0:W2:Y:S01]  /*0620*/  @!P0 F2F.F32.F64 R12, R12 ;  /* 0x0000000c000c8310 */ /* 0x0000a20000301000 */
[----:B-1----:R-:W-:Y:S05]  /*0630*/  @P1 BRA `(.L_x_80) ;  /* 0x0000000000101947 */ /* 0x002fea0003800000 */
.L_x_81:
[----:B------:R-:W-:Y:S05]  /*0640*/  YIELD ;  /* 0x0000000000007946 */ /* 0x000fea0003800000 */
[----:B------:R-:W3:Y:S02]  /*0650*/  ATOMG.E.OR.STRONG.GPU PT, R10, desc[UR8][R16.64], RZ ;  /* 0x800000ff100a79a8 */ /* 0x000ee4000b1ef108 */
[----:B---3--:R-:W-:-:S13]  /*0660*/  ISETP.GE.U32.AND P1, PT, R10, UR7, PT ;  /* 0x000000070a007c0c */ /* 0x008fda000bf26070 */
[----:B------:R-:W-:Y:S05]  /*0670*/  @!P1 BRA `(.L_x_81) ;  /* 0xfffffffc00f09947 */ /* 0x000fea000383ffff */
.L_x_80:
[C---:B------:R-:W-:Y:S01]  /*0680*/  VIADDMNMX.U32 R11, R3.reuse, 0xffffffff, R4, !PT ;  /* 0xffffffff030b7846 */ /* 0x040fe20007800004 */
[----:B--2---:R1:W-:Y:S01]  /*0690*/  @!P0 STS [R7], R12 ;  /* 0x0000000c07008388 */ /* 0x0043e20000000800 */
[----:B------:R-:W-:Y:S01]  /*06a0*/  IMAD.WIDE.U32 R8, R3, 0x190, R8 ;  /* 0x0000019003087825 */ /* 0x000fe200078e0008 */
[----:B------:R-:W-:Y:S05]  /*06b0*/  WARPSYNC.ALL ;  /* 0x0000000000007948 */ /* 0x000fea0003800000 */
[C---:B------:R-:W-:Y:S01]  /*06c0*/  VIADDMNMX.U32 R11, R2.reuse, 0xffffffff, R11, !PT ;  /* 0xffffffff020b7846 */ /* 0x040fe2000780000b */
[----:B------:R-:W-:Y:S01]  /*06d0*/  BSSY.RECONVERGENT B0, `(.L_x_82) ;  /* 0x0000023000007945 */ /* 0x000fe20003800200 */
[----:B------:R-:W-:Y:S01]  /*06e0*/  IMAD.WIDE.U32 R32, R2, 0x8, R8 ;  /* 0x0000000802207825 */ /* 0x000fe200078e0008 */
[----:B------:R-:W-:Y:S01]  /*06f0*/  BAR.SYNC.DEFER_BLOCKING 0x0 ;  /* 0x0000000000007b1d */ /* 0x000fe20000010000 */
[----:B------:R-:W-:-:S13]  /*0700*/  ISETP.GT.U32.AND P0, PT, R11, 0x2f, PT ;  /* 0x0000002f0b00780c */ /* 0x000fda0003f04070 */
[----:B-1----:R-:W-:Y:S05]  /*0710*/  @P0 BRA `(.L_x_83) ;  /* 0x0000000000780947 */ /* 0x002fea0003800000 */
[----:B------:R-:W2:Y:S01]  /*0720*/  LDG.E.64 R10, desc[UR8][R32.64] ;  /* 0x00000008200a7981 */ /* 0x000ea2000c1e1b00 */
[----:B------:R-:W-:Y:S01]  /*0730*/  IMAD.MOV.U32 R9, RZ, RZ, 0x2 ;  /* 0x00000002ff097424 */ /* 0x000fe200078e00ff */
[----:B------:R-:W-:Y:S01]  /*0740*/  BSSY.RECONVERGENT B1, `(.L_x_84) ;  /* 0x0000017000017945 */ /* 0x000fe20003800200 */
[----:B------:R-:W-:Y:S01]  /*0750*/  IMAD.MOV.U32 R8, RZ, RZ, 0x1 ;  /* 0x00000001ff087424 */ /* 0x000fe200078e00ff */
[----:B------:R-:W1:Y:S02]  /*0760*/  LDS R34, [R7] ;  /* 0x0000000007227984 */ /* 0x000e640000000800 */
[----:B------:R-:W-:-:S06]  /*0770*/  SHF.L.U32 R12, R9, R6, RZ ;  /* 0x00000006090c7219 */ /* 0x000fcc00000006ff */
[----:B0-----:R-:W0:Y:S08]  /*0780*/  I2F.F64 R12, R12 ;  /* 0x0000000c000c7312 */ /* 0x001e300000201c00 */
[----:B0-----:R-:W0:Y:S02]  /*0790*/  MUFU.RCP64H R9, R13 ;  /* 0x0000000d00097308 */ /* 0x001e240000001800 */
[----:B0-----:R-:W-:-:S06]  /*07a0*/  DFMA R14, -R12, R8, 1 ;  /* 0x3ff000000c0e742b */ /* 0x001fcc0000000108 */
[----:B-1----:R-:W0:Y:S02]  /*07b0*/  F2F.F64.F32 R34, R34 ;  /* 0x0000002200227310 */ /* 0x002e240000201800 */
[----:B------:R-:W-:-:S08]  /*07c0*/  DFMA R14, R14, R14, R14 ;  /* 0x0000000e0e0e722b */ /* 0x000fd0000000000e */
[----:B------:R-:W-:-:S08]  /*07d0*/  DFMA R14, R8, R14, R8 ;  /* 0x0000000e080e722b */ /* 0x000fd00000000008 */
[----:B------:R-:W-:-:S08]  /*07e0*/  DFMA R8, -R12, R14, 1 ;  /* 0x3ff000000c08742b */ /* 0x000fd0000000010e */
[----:B------:R-:W-:-:S08]  /*07f0*/  DFMA R8, R14, R8, R14 ;  /* 0x000000080e08722b */ /* 0x000fd0000000000e */
[----:B--2---:R-:W-:Y:S01]  /*0800*/  DMUL R14, R10, R8 ;  /* 0x000000080a0e7228 */ /* 0x004fe20000000000 */
[----:B------:R-:W-:-:S07]  /*0810*/  FSETP.GEU.AND P1, PT, |R11|, 6.5827683646048100446e-37, PT ;  /* 0x036000000b00780b */ /* 0x000fce0003f2e200 */
[----:B------:R-:W-:-:S08]  /*0820*/  DFMA R20, -R12, R14, R10 ;  /* 0x0000000e0c14722b */ /* 0x000fd0000000010a */
[----:B------:R-:W-:-:S10]  /*0830*/  DFMA R8, R8, R20, R14 ;  /* 0x000000140808722b */ /* 0x000fd4000000000e */
[----:B------:R-:W-:-:S05]  /*0840*/  FFMA R4, RZ, R13, R9 ;  /* 0x0000000dff047223 */ /* 0x000fca0000000009 */
[----:B------:R-:W-:-:S13]  /*0850*/  FSETP.GT.AND P0, PT, |R4|, 1.469367938527859385e-39, PT ;  /* 0x001000000400780b */ /* 0x000fda0003f04200 */
[----:B0-----:R-:W-:Y:S05]  /*0860*/  @P0 BRA P1, `(.L_x_85) ;  /* 0x0000000000100947 */ /* 0x001fea0000800000 */
[----:B------:R-:W-:-:S07]  /*0870*/  MOV R8, 0x890 ;  /* 0x0000089000087802 */ /* 0x000fce0000000f00 */
[----:B------:R-:W-:Y:S05]  /*0880*/  CALL.REL.NOINC `($__internal_5_$__cuda_sm20_div_rn_f64_full) ;  /* 0x0000000000ac7944 */ /* 0x000fea0003c00000 */
[----:B------:R-:W-:Y:S02]  /*0890*/  IMAD.MOV.U32 R8, RZ, RZ, R24 ;  /* 0x000000ffff087224 */ /* 0x000fe400078e0018 */
[----:B------:R-:W-:-:S07]  /*08a0*/  IMAD.MOV.U32 R9, RZ, RZ, R25 ;  /* 0x000000ffff097224 */ /* 0x000fce00078e0019 */
.L_x_85:
[----:B------:R-:W-:Y:S05]  /*08b0*/  BSYNC.RECONVERGENT B1 ;  /* 0x0000000000017941 */ /* 0x000fea0003800200 */
.L_x_84:
[----:B------:R-:W0:Y:S01]  /*08c0*/  LDC.64 R10, c[0x0][0x380] ;  /* 0x0000e000ff0a7b82 */ /* 0x000e220000000a00 */
[----:B------:R-:W-:Y:S01]  /*08d0*/  DADD R34, R34, R8 ;  /* 0x0000000022227229 */ /* 0x000fe20000000008 */
[----:B0-----:R-:W-:-:S06]  /*08e0*/  IMAD.WIDE.U32 R8, R0, 0x8, R10 ;  /* 0x0000000800087825 */ /* 0x001fcc00078e000a */
[----:B------:R1:W-:Y:S04]  /*08f0*/  STG.E.64 desc[UR8][R8.64], R34 ;  /* 0x0000002208007986 */ /* 0x0003e8000c101b08 */
.L_x_83:
[----:B------:R-:W-:Y:S05]  /*0900*/  BSYNC.RECONVERGENT B0 ;  /* 0x0000000000007941 */ /* 0x000fea0003800200 */
.L_x_82:
[----:B------:R-:W-:Y:S01]  /*0910*/  VIADD R5, R5, 0xffffffff ;  /* 0xffffffff05057836 */ /* 0x000fe20000000000 */
[----:B------:R-:W-:Y:S01]  /*0920*/  BAR.SYNC.DEFER_BLOCKING 0x0 ;  /* 0x0000000000007b1d */ /* 0x000fe20000010000 */
[----:B------:R-:W-:-:S03]  /*0930*/  ISETP.NE.AND P1, PT, R31, RZ, PT ;  /* 0x000000ff1f00720c */ /* 0x000fc60003f25270 */
[----:B------:R-:W-:Y:S02]  /*0940*/  ISETP.NE.AND P0, PT, R6, R5, PT ;  /* 0x000000050600720c */ /* 0x000fe40003f05270 */
[----:B------:R-:W-:Y:S02]  /*0950*/  BSSY.RECONVERGENT B0, `(.L_x_86) ;  /* 0x000000d000007945 */ /* 0x000fe40003800200 */
[----:B------:R-:W-:-:S13]  /*0960*/  ISETP.GT.U32.OR P0, PT, R29, 0x31, P0 ;  /* 0x000000311d00780c */ /* 0x000fda0000704470 */
[----:B------:R-:W-:Y:S05]  /*0970*/  @P0 BRA `(.L_x_87) ;  /* 0x0000000000280947 */ /* 0x000fea0003800000 */
[----:B------:R-:W2:Y:S02]  /*0980*/  LDC R0, c[0x0][0x370] ;  /* 0x0000dc00ff007b82 */ /* 0x000ea40000000800 */
[----:B--2---:R-:W-:-:S05]  /*0990*/  VIADD R0, R0, 0xffffffff ;  /* 0xffffffff00007836 */ /* 0x004fca0000000000 */
[----:B------:R-:W-:-:S13]  /*09a0*/  ISETP.NE.AND P0, PT, R0, UR7, PT ;  /* 0x0000000700007c0c */ /* 0x000fda000bf05270 */
[----:B------:R-:W2:Y:S01]  /*09b0*/  @!P0 LDC.64 R4, c[0x0][0x380] ;  /* 0x0000e000ff048b82 */ /* 0x000ea20000000a00 */
[----:B------:R-:W-:-:S04]  /*09c0*/  @!P0 IMAD R3, R3, 0x32, R2 ;  /* 0x0000003203038824 */ /* 0x000fc800078e0202 */
[----:B--2---:R-:W-:-:S06]  /*09d0*/  @!P0 IMAD.WIDE.U32 R2, R3, 0x8, R4 ;  /* 0x0000000803028825 */ /* 0x004fcc00078e0004 */
[----:B------:R-:W2:Y:S02]  /*09e0*/  @!P0 LDG.E.64 R2, desc[UR8][R2.64] ;  /* 0x0000000802028981 */ /* 0x000ea4000c1e1b00 */
[----:B--2---:R-:W-:-:S10]  /*09f0*/  @!P0 DADD R4, R2, R2 ;  /* 0x0000000002048229 */ /* 0x004fd40000000002 */
[----:B------:R-:W2:Y:S04]  /*0a00*/  @P0 LDG.E.64 R4, desc[UR8][R18.64] ;  /* 0x0000000812040981 */ /* 0x000ea8000c1e1b00 */
[----:B--2---:R2:W-:Y:S02]  /*0a10*/  STG.E.64 desc[UR8][R32.64], R4 ;  /* 0x0000000420007986 */ /* 0x0045e4000c101b08 */
.L_x_87:
[----:B------:R-:W-:Y:S05]  /*0a20*/  BSYNC.RECONVERGENT B0 ;  /* 0x0000000000007941 */ /* 0x000fea0003800200 */
.L_x_86:
        /* <DEDUP_REMOVED lines=17> */
        .weak           $__internal_5_$__cuda_sm20_div_rn_f64_full
        .type           $__internal_5_$__cuda_sm20_div_rn_f64_full,@function
        .size           $__internal_5_$__cuda_sm20_div_rn_f64_full,(.L_x_99 - $__internal_5_$__cuda_sm20_div_rn_f64_full)
$__internal_5_$__cuda_sm20_div_rn_f64_full:
[C---:B------:R-:W-:Y:S01]  /*0b40*/  FSETP.GEU.AND P0, PT, |R13|.reuse, 1.469367938527859385e-39, PT ;  /* 0x001000000d00780b */ /* 0x040fe20003f0e200 */
[----:B------:R-:W-:Y:S01]  /*0b50*/  IMAD.MOV.U32 R20, RZ, RZ, 0x1 ;  /* 0x00000001ff147424 */ /* 0x000fe200078e00ff */
[----:B------:R-:W-:Y:S01]  /*0b60*/  LOP3.LUT R14, R13, 0x800fffff, RZ, 0xc0, !PT ;  /* 0x800fffff0d0e7812 */ /* 0x000fe200078ec0ff */
[----:B------:R-:W-:Y:S01]  /*0b70*/  IMAD.MOV.U32 R28, RZ, RZ, 0x1ca00000 ;  /* 0x1ca00000ff1c7424 */ /* 0x000fe200078e00ff */
[C---:B------:R-:W-:Y:S01]  /*0b80*/  FSETP.GEU.AND P2, PT, |R11|.reuse, 1.469367938527859385e-39, PT ;  /* 0x001000000b00780b */ /* 0x040fe20003f4e200 */
[----:B------:R-:W-:Y:S01]  /*0b90*/  BSSY.RECONVERGENT B2, `(.L_x_88) ;  /* 0x0000052000027945 */ /* 0x000fe20003800200 */
[----:B------:R-:W-:Y:S01]  /*0ba0*/  LOP3.LUT R15, R14, 0x3ff00000, RZ, 0xfc, !PT ;  /* 0x3ff000000e0f7812 */ /* 0x000fe200078efcff */
[----:B------:R-:W-:Y:S01]  /*0bb0*/  IMAD.MOV.U32 R14, RZ, RZ, R12 ;  /* 0x000000ffff0e7224 */ /* 0x000fe200078e000c */
[----:B------:R-:W-:Y:S02]  /*0bc0*/  LOP3.LUT R9, R11, 0x7ff00000, RZ, 0xc0, !PT ;  /* 0x7ff000000b097812 */ /* 0x000fe400078ec0ff */
[----:B------:R-:W-:-:S03]  /*0bd0*/  LOP3.LUT R30, R13, 0x7ff00000, RZ, 0xc0, !PT ;  /* 0x7ff000000d1e7812 */ /* 0x000fc600078ec0ff */
[----:B------:R-:W-:Y:S01]  /*0be0*/  @!P0 DMUL R14, R12, 8.98846567431157953865e+307 ;  /* 0x7fe000000c0e8828 */ /* 0x000fe20000000000 */
[----:B------:R-:W-:-:S03]  /*0bf0*/  ISETP.GE.U32.AND P1, PT, R9, R30, PT ;  /* 0x0000001e0900720c */ /* 0x000fc60003f26070 */
[----:B------:R-:W-:Y:S01]  /*0c00*/  @!P2 LOP3.LUT R22, R13, 0x7ff00000, RZ, 0xc0, !PT ;  /* 0x7ff000000d16a812 */ /* 0x000fe200078ec0ff */
[----:B------:R-:W-:Y:S01]  /*0c10*/  @!P2 IMAD.MOV.U32 R26, RZ, RZ, RZ ;  /* 0x000000ffff1aa224 */ /* 0x000fe200078e00ff */
[----:B------:R-:W0:Y:S02]  /*0c20*/  MUFU.RCP64H R21, R15 ;  /* 0x0000000f00157308 */ /* 0x000e240000001800 */
[----:B------:R-:W-:Y:S02]  /*0c30*/  @!P2 ISETP.GE.U32.AND P3, PT, R9, R22, PT ;  /* 0x000000160900a20c */ /* 0x000fe40003f66070 */
[----:B------:R-:W-:Y:S02]  /*0c40*/  @!P0 LOP3.LUT R30, R15, 0x7ff00000, RZ, 0xc0, !PT ;  /* 0x7ff000000f1e8812 */ /* 0x000fe400078ec0ff */
[----:B------:R-:W-:Y:S01]  /*0c50*/  @!P2 SEL R23, R28, 0x63400000, !P3 ;  /* 0x634000001c17a807 */ /* 0x000fe20005800000 */
[----:B0-----:R-:W-:-:S08]  /*0c60*/  DFMA R24, R20, -R14, 1 ;  /* 0x3ff000001418742b */ /* 0x001fd0000000080e */
[----:B------:R-:W-:-:S08]  /*0c70*/  DFMA R24, R24, R24, R24 ;  /* 0x000000181818722b */ /* 0x000fd00000000018 */
[----:B------:R-:W-:Y:S01]  /*0c80*/  DFMA R24, R20, R24, R20 ;  /* 0x000000181418722b */ /* 0x000fe20000000014 */
[--C-:B------:R-:W-:Y:S02]  /*0c90*/  @!P2 LOP3.LUT R20, R23, 0x80000000, R11.reuse, 0xf8, !PT ;  /* 0x800000001714a812 */ /* 0x100fe400078ef80b */
[----:B------:R-:W-:Y:S02]  /*0ca0*/  SEL R21, R28, 0x63400000, !P1 ;  /* 0x634000001c157807 */ /* 0x000fe40004800000 */
[----:B------:R-:W-:Y:S01]  /*0cb0*/  @!P2 LOP3.LUT R27, R20, 0x100000, RZ, 0xfc, !PT ;  /* 0x00100000141ba812 */ /* 0x000fe200078efcff */
[----:B------:R-:W-:Y:S02]  /*0cc0*/  IMAD.MOV.U32 R20, RZ, RZ, R10 ;  /* 0x000000ffff147224 */ /* 0x000fe400078e000a */
[----:B------:R-:W-:Y:S01]  /*0cd0*/  DFMA R22, R24, -R14, 1 ;  /* 0x3ff000001816742b */ /* 0x000fe2000000080e */
[----:B------:R-:W-:-:S06]  /*0ce0*/  LOP3.LUT R21, R21, 0x800fffff, R11, 0xf8, !PT ;  /* 0x800fffff15157812 */ /* 0x000fcc00078ef80b */
[----:B------:R-:W-:Y:S02]  /*0cf0*/  @!P2 DFMA R20, R20, 2, -R26 ;  /* 0x400000001414a82b */ /* 0x000fe4000000081a */
        /* <DEDUP_REMOVED lines=14> */
[----:B------:R-:W-:Y:S01]  /*0de0*/  VIMNMX R9, PT, PT, R10, 0x46a00000, PT ;  /* 0x46a000000a097848 */ /* 0x000fe20003fe0100 */
[----:B------:R-:W-:Y:S01]  /*0df0*/  IMAD.MOV.U32 R10, RZ, RZ, RZ ;  /* 0x000000ffff0a7224 */ /* 0x000fe200078e00ff */
[----:B------:R-:W-:-:S05]  /*0e00*/  SEL R28, R28, 0x63400000, !P0 ;  /* 0x634000001c1c7807 */ /* 0x000fca0004000000 */
[----:B------:R-:W-:-:S04]  /*0e10*/  IMAD.IADD R9, R9, 0x1, -R28 ;  /* 0x0000000109097824 */ /* 0x000fc800078e0a1c */
[----:B------:R-:W-:-:S06]  /*0e20*/  VIADD R11, R9, 0x7fe00000 ;  /* 0x7fe00000090b7836 */ /* 0x000fcc0000000000 */
[----:B------:R-:W-:-:S10]  /*0e30*/  DMUL R24, R26, R10 ;  /* 0x0000000a1a187228 */ /* 0x000fd40000000000 */
[----:B------:R-:W-:-:S13]  /*0e40*/  FSETP.GTU.AND P0, PT, |R25|, 1.469367938527859385e-39, PT ;  /* 0x001000001900780b */ /* 0x000fda0003f0c200 */
[----:B------:R-:W-:Y:S05]  /*0e50*/  @P0 BRA `(.L_x_90) ;  /* 0x0000000000940947 */ /* 0x000fea0003800000 */
[----:B------:R-:W-:-:S06]  /*0e60*/  DFMA R14, R26, -R14, R20 ;  /* 0x8000000e1a0e722b */ /* 0x000fcc0000000014 */
[----:B------:R-:W-:-:S04]  /*0e70*/  IMAD.MOV.U32 R14, RZ, RZ, RZ ;  /* 0x000000ffff0e7224 */ /* 0x000fc800078e00ff */
[C---:B------:R-:W-:Y:S02]  /*0e80*/  FSETP.NEU.AND P0, PT, R15.reuse, RZ, PT ;  /* 0x000000ff0f00720b */ /* 0x040fe40003f0d000 */
[----:B------:R-:W-:-:S04]  /*0e90*/  LOP3.LUT R13, R15, 0x80000000, R13, 0x48, !PT ;  /* 0x800000000f0d7812 */ /* 0x000fc800078e480d */
[----:B------:R-:W-:-:S07]  /*0ea0*/  LOP3.LUT R15, R13, R11, RZ, 0xfc, !PT ;  /* 0x0000000b0d0f7212 */ /* 0x000fce00078efcff */
[----:B------:R-:W-:Y:S05]  /*0eb0*/  @!P0 BRA `(.L_x_90) ;  /* 0x00000000007c8947 */ /* 0x000fea0003800000 */
[----:B------:R-:W-:Y:S01]  /*0ec0*/  IMAD.MOV R11, RZ, RZ, -R9 ;  /* 0x000000ffff0b7224 */ /* 0x000fe200078e0a09 */
[----:B------:R-:W-:Y:S01]  /*0ed0*/  DMUL.RP R14, R26, R14 ;  /* 0x0000000e1a0e7228 */ /* 0x000fe20000008000 */
[----:B------:R-:W-:Y:S01]  /*0ee0*/  IMAD.MOV.U32 R10, RZ, RZ, RZ ;  /* 0x000000ffff0a7224 */ /* 0x000fe200078e00ff */
[----:B------:R-:W-:-:S05]  /*0ef0*/  IADD3 R9, PT, PT, -R9, -0x43300000, RZ ;  /* 0xbcd0000009097810 */ /* 0x000fca0007ffe1ff */
[----:B------:R-:W-:-:S03]  /*0f00*/  DFMA R10, R24, -R10, R26 ;  /* 0x8000000a180a722b */ /* 0x000fc6000000001a */
[----:B------:R-:W-:-:S07]  /*0f10*/  LOP3.LUT R13, R15, R13, RZ, 0x3c, !PT ;  /* 0x0000000d0f0d7212 */ /* 0x000fce00078e3cff */
[----:B------:R-:W-:-:S04]  /*0f20*/  FSETP.NEU.AND P0, PT, |R11|, R9, PT ;  /* 0x000000090b00720b */ /* 0x000fc80003f0d200 */
[----:B------:R-:W-:Y:S02]  /*0f30*/  FSEL R24, R14, R24, !P0 ;  /* 0x000000180e187208 */ /* 0x000fe40004000000 */
[----:B------:R-:W-:Y:S01]  /*0f40*/  FSEL R25, R13, R25, !P0 ;  /* 0x000000190d197208 */ /* 0x000fe20004000000 */
[----:B------:R-:W-:Y:S06]  /*0f50*/  BRA `(.L_x_90) ;  /* 0x0000000000547947 */ /* 0x000fec0003800000 */
.L_x_89:
        /* <DEDUP_REMOVED lines=16> */
.L_x_92:
[----:B------:R-:W-:Y:S01]  /*1060*/  LOP3.LUT R25, R13, 0x80000, RZ, 0xfc, !PT ;  /* 0x000800000d197812 */ /* 0x000fe200078efcff */
[----:B------:R-:W-:Y:S01]  /*1070*/  IMAD.MOV.U32 R24, RZ, RZ, R12 ;  /* 0x000000ffff187224 */ /* 0x000fe200078e000c */
[----:B------:R-:W-:Y:S06]  /*1080*/  BRA `(.L_x_90) ;  /* 0x0000000000087947 */ /* 0x000fec0003800000 */
.L_x_91:
[----:B------:R-:W-:Y:S01]  /*1090*/  LOP3.LUT R25, R11, 0x80000, RZ, 0xfc, !PT ;  /* 0x000800000b197812 */ /* 0x000fe200078efcff */
[----:B------:R-:W-:-:S07]  /*10a0*/  IMAD.MOV.U32 R24, RZ, RZ, R10 ;  /* 0x000000ffff187224 */ /* 0x000fce00078e000a */
.L_x_90:
[----:B------:R-:W-:Y:S05]  /*10b0*/  BSYNC.RECONVERGENT B2 ;  /* 0x0000000000027941 */ /* 0x000fea0003800200 */
.L_x_88:
[----:B------:R-:W-:-:S04]  /*10c0*/  IMAD.MOV.U32 R9, RZ, RZ, 0x0 ;  /* 0x00000000ff097424 */ /* 0x000fc800078e00ff */
[----:B------:R-:W-:Y:S05]  /*10d0*/  RET.REL.NODEC R8 `(_Z10function_iPd) ;  /* 0xffffffec08c87950 */ /* 0x000fea0003c3ffff */
.L_x_93:
        /* <DEDUP_REMOVED lines=10> */
.L_x_99:


//--------------------- .nv.shared._ZN3cub18CUB_300001_SM_10006detail8for_each13static_kernelINS2_12policy_hub_t12policy_500_tEmN6thrust24THRUST_300001_SM_1000_NS8cuda_cub20__uninitialized_fill7functorINS7_10device_ptrIdEEdEEEEvT0_T1_ --------------------------
	.section	.nv.shared._ZN3cub18CUB_300001_SM_10006detail8for_each13static_kernelINS2_12policy_hub_t12policy_500_tEmN6thrust24THRUST_300001_SM_1000_NS8cuda_cub20__uninitialized_fill7functorINS7_10device_ptrIdEEdEEEEvT0_T1_,"aw",@nobits
	.sectionflags	@""
	.align	16
	.zero		1024


//--------------------- .nv.shared.reserved.0     --------------------------
	.section	.nv.shared.reserved.0,"aw",@nobits
	.weak		__nv_reservedSMEM_offset_0_alias
	.size		__nv_reservedSMEM_offset_0_alias, 0, 64
	.other		__nv_reservedSMEM_offset_0_alias,@"STO_CUDA_RESERVED_SHARED STV_DEFAULT"
__nv_reservedSMEM_offset_0_alias:
	.zero		0
	.zero		64


//--------------------- .nv.global                --------------------------
	.section	.nv.global,"aw",@nobits
	.align	8
.nv.global:
	.type		val_j,@object
	.size		val_j,(val_i - val_j)
val_j:
	.zero		20000
	.type		val_i,@object
	.size		val_i,(val_k - val_i)
val_i:
	.zero		20000
	.type		val_k,@object
	.size		val_k,(dim_k - val_k)
val_k:
	.zero		20000
	.type		dim_k,@object
	.size		dim_k,(dim_j - dim_k)
dim_k:
	.zero		112
	.type		dim_j,@object
	.size		dim_j,(dim_i - dim_j)
dim_j:
	.zero		112
	.type		dim_i,@object
	.size		dim_i,(_ZN32_INTERNAL_8b14cb95_4_k_cu_maxeps4cuda3std6ranges3__45__cpo4sizeE - dim_i)
dim_i:
	.zero		196
	.type		_ZN32_INTERNAL_8b14cb95_4_k_cu_maxeps4cuda3std6ranges3__45__cpo4sizeE,@object
	.size		_ZN32_INTERNAL_8b14cb95_4_k_cu_maxeps4cuda3std6ranges3__45__cpo4sizeE,(_ZN32_INTERNAL_8b14cb95_4_k_cu_maxeps6thrust24THRUST_300001_SM_1000_NS3seqE - _ZN32_INTERNAL_8b14cb95_4_k_cu_maxeps4cuda3std6ranges3__45__cpo4sizeE)
_ZN32_INTERNAL_8b14cb95_4_k_cu_maxeps4cuda3std6ranges3__45__cpo4sizeE:
	.zero		1
	.type		_ZN32_INTERNAL_8b14cb95_4_k_cu_maxeps6thrust24THRUST_300001_SM_1000_NS3seqE,@object
	.size		_ZN32_INTERNAL_8b14cb95_4_k_cu_maxeps6thrust24THRUST_300001_SM_1000_NS3seqE,(_ZN32_INTERNAL_8b14cb95_4_k_cu_maxeps4cuda3std3__48in_placeE - _ZN32_INTERNAL_8b14cb95_4_k_cu_maxeps6thrust24THRUST_300001_SM_1000_NS3seqE)
_ZN32_INTERNAL_8b14cb95_4_k_cu_maxeps6thrust24THRUST_300001_SM_1000_NS3seqE:
	.zero		1
	.type		_ZN32_INTERNAL_8b14cb95_4_k_cu_maxeps4cuda3std3__48in_placeE,@object
	.size		_ZN32_INTERNAL_8b14cb95_4_k_cu_maxeps4cuda3std3__48in_placeE,(_ZN32_INTERNAL_8b14cb95_4_k_cu_maxeps6thrust24THRUST_300001_SM_1000_NS12placeholders2_3E - _ZN32_INTERNAL_8b14cb95_4_k_cu_maxeps4cuda3std3__48in_placeE)
_ZN32_INTERNAL_8b14cb95_4_k_cu_maxeps4cuda3std3__48in_placeE:
	.zero		1
	.type		_ZN32_INTERNAL_8b14cb95_4_k_cu_maxeps6thrust24THRUST_300001_SM_1000_NS12placeholders2_3E,@object
	.size		_ZN32_INTERNAL_8b14cb95_4_k_cu_maxeps6thrust24THRUST_300001_SM_1000_NS12placeholders2_3E,(_ZN32_INTERNAL_8b14cb95_4_k_cu_maxeps4cuda3std3__45__cpo6cbeginE - _ZN32_INTERNAL_8b14cb95_4_k_cu_maxeps6thrust24THRUST_300001_SM_1000_NS12placeholders2_3E)
_ZN32_INTERNAL_8b14cb95_4_k_cu_maxeps6thrust24THRUST_300001_SM_1000_NS12placeholders2_3E:
	.zero		1
	.type		_ZN32_INTERNAL_8b14cb95_4_k_cu_maxeps4cuda3std3__45__cpo6cbeginE,@object
	.size		_ZN32_INTERNAL_8b14cb95_4_k_cu_maxeps4cuda3std3__45__cpo6cbeginE,(_ZN32_INTERNAL_8b14cb95_4_k_cu_maxeps4cuda3std6ranges3__45__cpo6cbeginE - _ZN32_INTERNAL_8b14cb95_4_k_cu_maxeps4cuda3std3__45__cpo6cbeginE)
_ZN32_INTERNAL_8b14cb95_4_k_cu_maxeps4cuda3std3__45__cpo6cbeginE:
	.zero		1
	.type		_ZN32_INTERNAL_8b14cb95_4_k_cu_maxeps4cuda3std6ranges3__45__cpo6cbeginE,@object
	.size		_ZN32_INTERNAL_8b14cb95_4_k_cu_maxeps4cuda3std6ranges3__45__cpo6cbeginE,(_ZN32_INTERNAL_8b14cb95_4_k_cu_maxeps6thrust24THRUST_300001_SM_1000_NS12placeholders2_7E - _ZN32_INTERNAL_8b14cb95_4_k_cu_maxeps4cuda3std6ranges3__45__cpo6cbeginE)
_ZN32_INTERNAL_8b14cb95_4_k_cu_maxeps4cuda3std6ranges3__45__cpo6cbeginE:
	.zero		1
	.type		_ZN32_INTERNAL_8b14cb95_4_k_cu_maxeps6thrust24THRUST_300001_SM_1000_NS12placeholders2_7E,@object
	.size		_ZN32_INTERNAL_8b14cb95_4_k_cu_maxeps6thrust24THRUST_300001_SM_1000_NS12placeholders2_7E,(_ZN32_INTERNAL_8b14cb95_4_k_cu_maxeps4cuda3std3__45__cpo7crbeginE - _ZN32_INTERNAL_8b14cb95_4_k_cu_maxeps6thrust24THRUST_300001_SM_1000_NS12placeholders2_7E)
_ZN32_INTERNAL_8b14cb95_4_k_cu_maxeps6thrust24THRUST_300001_SM_1000_NS12placeholders2_7E:
	.zero		1
	.type		_ZN32_INTERNAL_8b14cb95_4_k_cu_maxeps4cuda3std3__45__cpo7crbeginE,@object
	.size		_ZN32_INTERNAL_8b14cb95_4_k_cu_maxeps4cuda3std3__45__cpo7crbeginE,(_ZN32_INTERNAL_8b14cb95_4_k_cu_maxeps4cuda3std6ranges3__45__cpo4nextE - _ZN32_INTERNAL_8b14cb95_4_k_cu_maxeps4cuda3std3__45__cpo7crbeginE)
_ZN32_INTERNAL_8b14cb95_4_k_cu_maxeps4cuda3std3__45__cpo7crbeginE:
	.zero		1
	.type		_ZN32_INTERNAL_8b14cb95_4_k_cu_maxeps4cuda3std6ranges3__45__cpo4nextE,@object
	.size		_ZN32_INTERNAL_8b14cb95_4_k_cu_maxeps4cuda3std6ranges3__45__cpo4nextE,(_ZN32_INTERNAL_8b14cb95_4_k_cu_maxeps6thrust24THRUST_300001_SM_1000_NS8cuda_cub10par_nosyncE - _ZN32_INTERNAL_8b14cb95_4_k_cu_maxeps4cuda3std6ranges3__45__cpo4nextE)
_ZN32_INTERNAL_8b14cb95_4_k_cu_maxeps4cuda3std6ranges3__45__cpo4nextE:
	.zero		1
	.type		_ZN32_INTERNAL_8b14cb95_4_k_cu_maxeps6thrust24THRUST_300001_SM_1000_NS8cuda_cub10par_nosyncE,@object
	.size		_ZN32_INTERNAL_8b14cb95_4_k_cu_maxeps6thrust24THRUST_300001_SM_1000_NS8cuda_cub10par_nosyncE,(_ZN32_INTERNAL_8b14cb95_4_k_cu_maxeps4cuda3std6ranges3__45__cpo4swapE - _ZN32_INTERNAL_8b14cb95_4_k_cu_maxeps6thrust24THRUST_300001_SM_1000_NS8cuda_cub10par_nosyncE)
_ZN32_INTERNAL_8b14cb95_4_k_cu_maxeps6thrust24THRUST_300001_SM_1000_NS8cuda_cub10par_nosyncE:
	.zero		1
	.type		_ZN32_INTERNAL_8b14cb95_4_k_cu_maxeps4cuda3std6ranges3__45__cpo4swapE,@object
	.size		_ZN32_INTERNAL_8b14cb95_4_k_cu_maxeps4cuda3std6ranges3__45__cpo4swapE,(_ZN32_INTERNAL_8b14cb95_4_k_cu_maxeps6thrust24THRUST_300001_SM_1000_NS12placeholders2_5E - _ZN32_INTERNAL_8b14cb95_4_k_cu_maxeps4cuda3std6ranges3__45__cpo4swapE)
_ZN32_INTERNAL_8b14cb95_4_k_cu_maxeps4cuda3std6ranges3__45__cpo4swapE:
	.zero		1
	.type		_ZN32_INTERNAL_8b14cb95_4_k_cu_maxeps6thrust24THRUST_300001_SM_1000_NS12placeholders2_5E,@object
	.size		_ZN32_INTERNAL_8b14cb95_4_k_cu_maxeps6thrust24THRUST_300001_SM_1000_NS12placeholders2_5E,(_ZN32_INTERNAL_8b14cb95_4_k_cu_maxeps4cuda3std3__45__cpo6rbeginE - _ZN32_INTERNAL_8b14cb95_4_k_cu_maxeps6thrust24THRUST_300001_SM_1000_NS12placeholders2_5E)
_ZN32_INTERNAL_8b14cb95_4_k_cu_maxeps6thrust24THRUST_300001_SM_1000_NS12placeholders2_5E:
	.zero		1
	.type		_ZN32_INTERNAL_8b14cb95_4_k_cu_maxeps4cuda3std3__45__cpo6rbeginE,@object
	.size		_ZN32_INTERNAL_8b14cb95_4_k_cu_maxeps4cuda3std3__45__cpo6rbeginE,(_ZN32_INTERNAL_8b14cb95_4_k_cu_maxeps4cuda3std6ranges3__45__cpo7advanceE - _ZN32_INTERNAL_8b14cb95_4_k_cu_maxeps4cuda3std3__45__cpo6rbeginE)
_ZN32_INTERNAL_8b14cb95_4_k_cu_maxeps4cuda3std3__45__cpo6rbeginE:
	.zero		1
	.type		_ZN32_INTERNAL_8b14cb95_4_k_cu_maxeps4cuda3std6ranges3__45__cpo7advanceE,@object
	.size		_ZN32_INTERNAL_8b14cb95_4_k_cu_maxeps4cuda3std6ranges3__45__cpo7advanceE,(_ZN32_INTERNAL_8b14cb95_4_k_cu_maxeps4cuda3std6ranges3__45__cpo8distanceE - _ZN32_INTERNAL_8b14cb95_4_k_cu_maxeps4cuda3std6ranges3__45__cpo7advanceE)
_ZN32_INTERNAL_8b14cb95_4_k_cu_maxeps4cuda3std6ranges3__45__cpo7advanceE:
	.zero		1
	.type		_ZN32_INTERNAL_8b14cb95_4_k_cu_maxeps4cuda3std6ranges3__45__cpo8distanceE,@object
	.size		_ZN32_INTERNAL_8b14cb95_4_k_cu_maxeps4cuda3std6ranges3__45__cpo8distanceE,(_ZN32_INTERNAL_8b14cb95_4_k_cu_maxeps4cuda3std3__47nulloptE - _ZN32_INTERNAL_8b14cb95_4_k_cu_maxeps4cuda3std6ranges3__45__cpo8distanceE)
_ZN32_INTERNAL_8b14cb95_4_k_cu_maxeps4cuda3std6ranges3__45__cpo8distanceE:
	.zero		1
	.type		_ZN32_INTERNAL_8b14cb95_4_k_cu_maxeps4cuda3std3__47nulloptE,@object
	.size		_ZN32_INTERNAL_8b14cb95_4_k_cu_maxeps4cuda3std3__47nulloptE,(_ZN32_INTERNAL_8b14cb95_4_k_cu_maxeps6thrust24THRUST_300001_SM_1000_NS12placeholders2_9E - _ZN32_INTERNAL_8b14cb95_4_k_cu_maxeps4cuda3std3__47nulloptE)
_ZN32_INTERNAL_8b14cb95_4_k_cu_maxeps4cuda3std3__47nulloptE:
	.zero		1
	.type		_ZN32_INTERNAL_8b14cb95_4_k_cu_maxeps6thrust24THRUST_300001_SM_1000_NS12placeholders2_9E,@object
	.size		_ZN32_INTERNAL_8b14cb95_4_k_cu_maxeps6thrust24THRUST_300001_SM_1000_NS12placeholders2_9E,(_ZN32_INTERNAL_8b14cb95_4_k_cu_maxeps4cuda3std3__434_GLOBAL__N__8b14cb95_4_k_cu_maxeps6ignoreE - _ZN32_INTERNAL_8b14cb95_4_k_cu_maxeps6thrust24THRUST_300001_SM_1000_NS12placeholders2_9E)
_ZN32_INTERNAL_8b14cb95_4_k_cu_maxeps6thrust24THRUST_300001_SM_1000_NS12placeholders2_9E:
	.zero		1
	.type		_ZN32_INTERNAL_8b14cb95_4_k_cu_maxeps4cuda3std3__434_GLOBAL__N__8b14cb95_4_k_cu_maxeps6ignoreE,@object
	.size		_ZN32_INTERNAL_8b14cb95_4_k_cu_maxeps4cuda3std3__434_GLOBAL__N__8b14cb95_4_k_cu_maxeps6ignoreE,(_ZN32_INTERNAL_8b14cb95_4_k_cu_maxeps4cuda3std6ranges3__45__cpo4dataE - _ZN32_INTERNAL_8b14cb95_4_k_cu_maxeps4cuda3std3__434_GLOBAL__N__8b14cb95_4_k_cu_maxeps6ignoreE)
_ZN32_INTERNAL_8b14cb95_4_k_cu_maxeps4cuda3std3__434_GLOBAL__N__8b14cb95_4_k_cu_maxeps6ignoreE:
	.zero		1
	.type		_ZN32_INTERNAL_8b14cb95_4_k_cu_maxeps4cuda3std6ranges3__45__cpo4dataE,@object
	.size		_ZN32_INTERNAL_8b14cb95_4_k_cu_maxeps4cuda3std6ranges3__45__cpo4dataE,(_ZN32_INTERNAL_8b14cb95_4_k_cu_maxeps6thrust24THRUST_300001_SM_1000_NS12placeholders2_1E - _ZN32_INTERNAL_8b14cb95_4_k_cu_maxeps4cuda3std6ranges3__45__cpo4dataE)
_ZN32_INTERNAL_8b14cb95_4_k_cu_maxeps4cuda3std6ranges3__45__cpo4dataE:
	.zero		1
	.type		_ZN32_INTERNAL_8b14cb95_4_k_cu_maxeps6thrust24THRUST_300001_SM_1000_NS12placeholders2_1E,@object
	.size		_ZN32_INTERNAL_8b14cb95_4_k_cu_maxeps6thrust24THRUST_300001_SM_1000_NS12placeholders2_1E,(_ZN32_INTERNAL_8b14cb95_4_k_cu_maxeps4cuda3std3__45__cpo5beginE - _ZN32_INTERNAL_8b14cb95_4_k_cu_maxeps6thrust24THRUST_300001_SM_1000_NS12placeholders2_1E)
_ZN32_INTERNAL_8b14cb95_4_k_cu_maxeps6thrust24THRUST_300001_SM_1000_NS12placeholders2_1E:
	.zero		1
	.type		_ZN32_INTERNAL_8b14cb95_4_k_cu_maxeps4cuda3std3__45__cpo5beginE,@object
	.size		_ZN32_INTERNAL_8b14cb95_4_k_cu_maxeps4cuda3std3__45__cpo5beginE,(_ZN32_INTERNAL_8b14cb95_4_k_cu_maxeps4cuda3std6ranges3__45__cpo5beginE - _ZN32_INTERNAL_8b14cb95_4_k_cu_maxeps4cuda3std3__45__cpo5beginE)
_ZN32_INTERNAL_8b14cb95_4_k_cu_maxeps4cuda3std3__45__cpo5beginE:
	.zero		1
	.type		_ZN32_INTERNAL_8b14cb95_4_k_cu_maxeps4cuda3std6ranges3__45__cpo5beginE,@object
	.size		_ZN32_INTERNAL_8b14cb95_4_k_cu_maxeps4cuda3std6ranges3__45__cpo5beginE,(_ZN32_INTERNAL_8b14cb95_4_k_cu_maxeps6thrust24THRUST_300001_SM_1000_NS12placeholders2_6E - _ZN32_INTERNAL_8b14cb95_4_k_cu_maxeps4cuda3std6ranges3__45__cpo5beginE)
_ZN32_INTERNAL_8b14cb95_4_k_cu_maxeps4cuda3std6ranges3__45__cpo5beginE:
	.zero		1
	.type		_ZN32_INTERNAL_8b14cb95_4_k_cu_maxeps6thrust24THRUST_300001_SM_1000_NS12placeholders2_6E,@object
	.size		_ZN32_INTERNAL_8b14cb95_4_k_cu_maxeps6thrust24THRUST_300001_SM_1000_NS12placeholders2_6E,(_ZN32_INTERNAL_8b14cb95_4_k_cu_maxeps4cuda3std3__45__cpo4rendE - _ZN32_INTERNAL_8b14cb95_4_k_cu_maxeps6thrust24THRUST_300001_SM_1000_NS12placeholders2_6E)
_ZN32_INTERNAL_8b14cb95_4_k_cu_maxeps6thrust24THRUST_300001_SM_1000_NS12placeholders2_6E:
	.zero		1
	.type		_ZN32_INTERNAL_8b14cb95_4_k_cu_maxeps4cuda3std3__45__cpo4rendE,@object
	.size		_ZN32_INTERNAL_8b14cb95_4_k_cu_maxeps4cuda3std3__45__cpo4rendE,(_ZN32_INTERNAL_8b14cb95_4_k_cu_maxeps4cuda3std6ranges3__45__cpo9iter_swapE - _ZN32_INTERNAL_8b14cb95_4_k_cu_maxeps4cuda3std3__45__cpo4rendE)
_ZN32_INTERNAL_8b14cb95_4_k_cu_maxeps4cuda3std3__45__cpo4rendE:
	.zero		1
	.type		_ZN32_INTERNAL_8b14cb95_4_k_cu_maxeps4cuda3std6ranges3__45__cpo9iter_swapE,@object
	.size		_ZN32_INTERNAL_8b14cb95_4_k_cu_maxeps4cuda3std6ranges3__45__cpo9iter_swapE,(_ZN32_INTERNAL_8b14cb95_4_k_cu_maxeps6thrust24THRUST_300001_SM_1000_NS8cuda_cub3parE - _ZN32_INTERNAL_8b14cb95_4_k_cu_maxeps4cuda3std6ranges3__45__cpo9iter_swapE)
_ZN32_INTERNAL_8b14cb95_4_k_cu_maxeps4cuda3std6ranges3__45__cpo9iter_swapE:
	.zero		1
	.type		_ZN32_INTERNAL_8b14cb95_4_k_cu_maxeps6thrust24THRUST_300001_SM_1000_NS8cuda_cub3parE,@object
	.size		_ZN32_INTERNAL_8b14cb95_4_k_cu_maxeps6thrust24THRUST_300001_SM_1000_NS8cuda_cub3parE,(_ZN32_INTERNAL_8b14cb95_4_k_cu_maxeps4cuda3std3__48unexpectE - _ZN32_INTERNAL_8b14cb95_4_k_cu_maxeps6thrust24THRUST_300001_SM_1000_NS8cuda_cub3parE)
_ZN32_INTERNAL_8b14cb95_4_k_cu_maxeps6thrust24THRUST_300001_SM_1000_NS8cuda_cub3parE:
	.zero		1
	.type		_ZN32_INTERNAL_8b14cb95_4_k_cu_maxeps4cuda3std3__48unexpectE,@object
	.size		_ZN32_INTERNAL_8b14cb95_4_k_cu_maxeps4cuda3std3__48unexpectE,(_ZN32_INTERNAL_8b14cb95_4_k_cu_maxeps6thrust24THRUST_300001_SM_1000_NS12placeholders3_10E - _ZN32_INTERNAL_8b14cb95_4_k_cu_maxeps4cuda3std3__48unexpectE)
_ZN32_INTERNAL_8b14cb95_4_k_cu_maxeps4cuda3std3__48unexpectE:
	.zero		1
	.type		_ZN32_INTERNAL_8b14cb95_4_k_cu_maxeps6thrust24THRUST_300001_SM_1000_NS12placeholders3_10E,@object
	.size		_ZN32_INTERNAL_8b14cb95_4_k_cu_maxeps6thrust24THRUST_300001_SM_1000_NS12placeholders3_10E,(_ZN32_INTERNAL_8b14cb95_4_k_cu_maxeps4cuda3std3__419piecewise_constructE - _ZN32_INTERNAL_8b14cb95_4_k_cu_maxeps6thrust24THRUST_300001_SM_1000_NS12placeholders3_10E)
_ZN32_INTERNAL_8b14cb95_4_k_cu_maxeps6thrust24THRUST_300001_SM_1000_NS12placeholders3_10E:
	.zero		1
	.type		_ZN32_INTERNAL_8b14cb95_4_k_cu_maxeps4cuda3std3__419piecewise_constructE,@object
	.size		_ZN32_INTERNAL_8b14cb95_4_k_cu_maxeps4cuda3std3__419piecewise_constructE,(_ZN32_INTERNAL_8b14cb95_4_k_cu_maxeps4cuda3std6ranges3__45__cpo5cdataE - _ZN32_INTERNAL_8b14cb95_4_k_cu_maxeps4cuda3std3__419piecewise_constructE)
_ZN32_INTERNAL_8b14cb95_4_k_cu_maxeps4cuda3std3__419piecewise_constructE:
	.zero		1
	.type		_ZN32_INTERNAL_8b14cb95_4_k_cu_maxeps4cuda3std6ranges3__45__cpo5cdataE,@object
	.size		_ZN32_INTERNAL_8b14cb95_4_k_cu_maxeps4cuda3std6ranges3__45__cpo5cdataE,(_ZN32_INTERNAL_8b14cb95_4_k_cu_maxeps6thrust24THRUST_300001_SM_1000_NS12placeholders2_2E - _ZN32_INTERNAL_8b14cb95_4_k_cu_maxeps4cuda3std6ranges3__45__cpo5cdataE)
_ZN32_INTERNAL_8b14cb95_4_k_cu_maxeps4cuda3std6ranges3__45__cpo5cdataE:
	.zero		1
	.type		_ZN32_INTERNAL_8b14cb95_4_k_cu_maxeps6thrust24THRUST_300001_SM_1000_NS12placeholders2_2E,@object
	.size		_ZN32_INTERNAL_8b14cb95_4_k_cu_maxeps6thrust24THRUST_300001_SM_1000_NS12placeholders2_2E,(_ZN32_INTERNAL_8b14cb95_4_k_cu_maxeps4cuda3std3__45__cpo3endE - _ZN32_INTERNAL_8b14cb95_4_k_cu_maxeps6thrust24THRUST_300001_SM_1000_NS12placeholders2_2E)
_ZN32_INTERNAL_8b14cb95_4_k_cu_maxeps6thrust24THRUST_300001_SM_1000_NS12placeholders2_2E:
	.zero		1
	.type		_ZN32_INTERNAL_8b14cb95_4_k_cu_maxeps4cuda3std3__45__cpo3endE,@object
	.size		_ZN32_INTERNAL_8b14cb95_4_k_cu_maxeps4cuda3std3__45__cpo3endE,(_ZN32_INTERNAL_8b14cb95_4_k_cu_maxeps4cuda3std6ranges3__45__cpo3endE - _ZN32_INTERNAL_8b14cb95_4_k_cu_maxeps4cuda3std3__45__cpo3endE)
_ZN32_INTERNAL_8b14cb95_4_k_cu_maxeps4cuda3std3__45__cpo3endE:
	.zero		1
	.type		_ZN32_INTERNAL_8b14cb95_4_k_cu_maxeps4cuda3std6ranges3__45__cpo3endE,@object
	.size		_ZN32_INTERNAL_8b14cb95_4_k_cu_maxeps4cuda3std6ranges3__45__cpo3endE,(_ZN32_INTERNAL_8b14cb95_4_k_cu_maxeps6thrust24THRUST_300001_SM_1000_NS12placeholders2_4E - _ZN32_INTERNAL_8b14cb95_4_k_cu_maxeps4cuda3std6ranges3__45__cpo3endE)
_ZN32_INTERNAL_8b14cb95_4_k_cu_maxeps4cuda3std6ranges3__45__cpo3endE:
	.zero		1
	.type		_ZN32_INTERNAL_8b14cb95_4_k_cu_maxeps6thrust24THRUST_300001_SM_1000_NS12placeholders2_4E,@object
	.size		_ZN32_INTERNAL_8b14cb95_4_k_cu_maxeps6thrust24THRUST_300001_SM_1000_NS12placeholders2_4E,(_ZN32_INTERNAL_8b14cb95_4_k_cu_maxeps4cuda3std3__45__cpo4cendE - _ZN32_INTERNAL_8b14cb95_4_k_cu_maxeps6thrust24THRUST_300001_SM_1000_NS12placeholders2_4E)
_ZN32_INTERNAL_8b14cb95_4_k_cu_maxeps6thrust24THRUST_300001_SM_1000_NS12placeholders2_4E:
	.zero		1
	.type		_ZN32_INTERNAL_8b14cb95_4_k_cu_maxeps4cuda3std3__45__cpo4cendE,@object
	.size		_ZN32_INTERNAL_8b14cb95_4_k_cu_maxeps4cuda3std3__45__cpo4cendE,(_ZN32_INTERNAL_8b14cb95_4_k_cu_maxeps4cuda3std6ranges3__45__cpo4cendE - _ZN32_INTERNAL_8b14cb95_4_k_cu_maxeps4cuda3std3__45__cpo4cendE)
_ZN32_INTERNAL_8b14cb95_4_k_cu_maxeps4cuda3std3__45__cpo4cendE:
	.zero		1
	.type		_ZN32_INTERNAL_8b14cb95_4_k_cu_maxeps4cuda3std6ranges3__45__cpo4cendE,@object
	.size		_ZN32_INTERNAL_8b14cb95_4_k_cu_maxeps4cuda3std6ranges3__45__cpo4cendE,(_ZN32_INTERNAL_8b14cb95_4_k_cu_maxeps4cuda3std6ranges3__45__cpo5ssizeE - _ZN32_INTERNAL_8b14cb95_4_k_cu_maxeps4cuda3std6ranges3__45__cpo4cendE)
_ZN32_INTERNAL_8b14cb95_4_k_cu_maxeps4cuda3std6ranges3__45__cpo4cendE:
	.zero		1
	.type		_ZN32_INTERNAL_8b14cb95_4_k_cu_maxeps4cuda3std6ranges3__45__cpo5ssizeE,@object
	.size		_ZN32_INTERNAL_8b14cb95_4_k_cu_maxeps4cuda3std6ranges3__45__cpo5ssizeE,(_ZN32_INTERNAL_8b14cb95_4_k_cu_maxeps4cuda3std3__420unreachable_sentinelE - _ZN32_INTERNAL_8b14cb95_4_k_cu_maxeps4cuda3std6ranges3__45__cpo5ssizeE)
_ZN32_INTERNAL_8b14cb95_4_k_cu_maxeps4cuda3std6ranges3__45__cpo5ssizeE:
	.zero		1
	.type		_ZN32_INTERNAL_8b14cb95_4_k_cu_maxeps4cuda3std3__420unreachable_sentinelE,@object
	.size		_ZN32_INTERNAL_8b14cb95_4_k_cu_maxeps4cuda3std3__420unreachable_sentinelE,(_ZN32_INTERNAL_8b14cb95_4_k_cu_maxeps6thrust24THRUST_300001_SM_1000_NS12placeholders2_8E - _ZN32_INTERNAL_8b14cb95_4_k_cu_maxeps4cuda3std3__420unreachable_sentinelE)
_ZN32_INTERNAL_8b14cb95_4_k_cu_maxeps4cuda3std3__420unreachable_sentinelE:
	.zero		1
	.type		_ZN32_INTERNAL_8b14cb95_4_k_cu_maxeps6thrust24THRUST_300001_SM_1000_NS12placeholders2_8E,@object
	.size		_ZN32_INTERNAL_8b14cb95_4_k_cu_maxeps6thrust24THRUST_300001_SM_1000_NS12placeholders2_8E,(_ZN32_INTERNAL_8b14cb95_4_k_cu_maxeps4cuda3std3__45__cpo5crendE - _ZN32_INTERNAL_8b14cb95_4_k_cu_maxeps6thrust24THRUST_300001_SM_1000_NS12placeholders2_8E)
_ZN32_INTERNAL_8b14cb95_4_k_cu_maxeps6thrust24THRUST_300001_SM_1000_NS12placeholders2_8E:
	.zero		1
	.type		_ZN32_INTERNAL_8b14cb95_4_k_cu_maxeps4cuda3std3__45__cpo5crendE,@object
	.size		_ZN32_INTERNAL_8b14cb95_4_k_cu_maxeps4cuda3std3__45__cpo5crendE,(_ZN32_INTERNAL_8b14cb95_4_k_cu_maxeps4cuda3std6ranges3__45__cpo4prevE - _ZN32_INTERNAL_8b14cb95_4_k_cu_maxeps4cuda3std3__45__cpo5crendE)
_ZN32_INTERNAL_8b14cb95_4_k_cu_maxeps4cuda3std3__45__cpo5crendE:
	.zero		1
	.type		_ZN32_INTERNAL_8b14cb95_4_k_cu_maxeps4cuda3std6ranges3__45__cpo4prevE,@object
	.size		_ZN32_INTERNAL_8b14cb95_4_k_cu_maxeps4cuda3std6ranges3__45__cpo4prevE,(_ZN32_INTERNAL_8b14cb95_4_k_cu_maxeps6thrust24THRUST_300001_SM_1000_NS6system6detail10sequential3seqE - _ZN32_INTERNAL_8b14cb95_4_k_cu_maxeps4cuda3std6ranges3__45__cpo4prevE)
_ZN32_INTERNAL_8b14cb95_4_k_cu_maxeps4cuda3std6ranges3__45__cpo4prevE:
	.zero		1
	.type		_ZN32_INTERNAL_8b14cb95_4_k_cu_maxeps6thrust24THRUST_300001_SM_1000_NS6system6detail10sequential3seqE,@object
	.size		_ZN32_INTERNAL_8b14cb95_4_k_cu_maxeps6thrust24THRUST_300001_SM_1000_NS6system6detail10sequential3seqE,(_ZN32_INTERNAL_8b14cb95_4_k_cu_maxeps4cuda3std6ranges3__45__cpo9iter_moveE - _ZN32_INTERNAL_8b14cb95_4_k_cu_maxeps6thrust24THRUST_300001_SM_1000_NS6system6detail10sequential3seqE)
_ZN32_INTERNAL_8b14cb95_4_k_cu_maxeps6thrust24THRUST_300001_SM_1000_NS6system6detail10sequential3seqE:
	.zero		1
	.type		_ZN32_INTERNAL_8b14cb95_4_k_cu_maxeps4cuda3std6ranges3__45__cpo9iter_moveE,@object
	.size		_ZN32_INTERNAL_8b14cb95_4_k_cu_maxeps4cuda3std6ranges3__45__cpo9iter_moveE,(.L_21 - _ZN32_INTERNAL_8b14cb95_4_k_cu_maxeps4cuda3std6ranges3__45__cpo9iter_moveE)
_ZN32_INTERNAL_8b14cb95_4_k_cu_maxeps4cuda3std6ranges3__45__cpo9iter_moveE:
	.zero		1
.L_21:


//--------------------- .nv.shared._ZN3cub18CUB_300001_SM_10006detail11EmptyKernelIvEEvv --------------------------
	.section	.nv.shared._ZN3cub18CUB_300001_SM_10006detail11EmptyKernelIvEEvv,"aw",@nobits
	.sectionflags	@""
	.align	16
	.zero		1024


//--------------------- .nv.shared._Z6init_kPd    --------------------------
	.section	.nv.shared._Z6init_kPd,"aw",@nobits
	.sectionflags	@""
	.align	16
	.zero		1024


//--------------------- .nv.shared._Z6init_jPd    --------------------------
	.section	.nv.shared._Z6init_jPd,"aw",@nobits
	.sectionflags	@""
	.align	16
	.zero		1024


//--------------------- .nv.shared._Z6init_iPd    --------------------------
	.section	.nv.shared._Z6init_iPd,"aw",@nobits
	.sectionflags	@""
	.align	16
	.zero		1024


//--------------------- .nv.shared._Z10function_kPdS_ --------------------------
	.section	.nv.shared._Z10function_kPdS_,"aw",@nobits
	.sectionflags	@""
	.align	16
	.zero		1024


//--------------------- .nv.shared._Z10function_jPd --------------------------
	.section	.nv.shared._Z10function_jPd,"aw",@nobits
	.sectionflags	@""
	.align	16
	.zero		1024


//--------------------- .nv.shared._Z10function_iPd --------------------------
	.section	.nv.shared._Z10function_iPd,"aw",@nobits
	.sectionflags	@""
	.align	16
	.zero		1024


//--------------------- .nv.constant0._ZN3cub18CUB_300001_SM_10006detail8for_each13static_kernelINS2_12policy_hub_t12policy_500_tEmN6thrust24THRUST_300001_SM_1000_NS8cuda_cub20__uninitialized_fill7functorINS7_10device_ptrIdEEdEEEEvT0_T1_ --------------------------
	.section	.nv.constant0._ZN3cub18CUB_300001_SM_10006detail8for_each13static_kernelINS2_12policy_hub_t12policy_500_tEmN6thrust24THRUST_300001_SM_1000_NS8cuda_cub20__uninitialized_fill7functorINS7_10device_ptrIdEEdEEEEvT0_T1_,"a",@progbits
	.sectionflags	@""
	.align	4
.nv.constant0._ZN3cub18CUB_300001_SM_10006detail8for_each13static_kernelINS2_12policy_hub_t12policy_500_tEmN6thrust24THRUST_300001_SM_1000_NS8cuda_cub20__uninitialized_fill7functorINS7_10device_ptrIdEEdEEEEvT0_T1_:
	.zero		920


//--------------------- .nv.constant0._ZN3cub18CUB_300001_SM_10006detail11EmptyKernelIvEEvv --------------------------
	.section	.nv.constant0._ZN3cub18CUB_300001_SM_10006detail11EmptyKernelIvEEvv,"a",@progbits
	.sectionflags	@""
	.align	4
.nv.constant0._ZN3cub18CUB_300001_SM_10006detail11EmptyKernelIvEEvv:
	.zero		896


//--------------------- .nv.constant0._Z6init_kPd --------------------------
	.section	.nv.constant0._Z6init_kPd,"a",@progbits
	.sectionflags	@""
	.align	4
.nv.constant0._Z6init_kPd:
	.zero		904


//--------------------- .nv.constant0._Z6init_jPd --------------------------
	.section	.nv.constant0._Z6init_jPd,"a",@progbits
	.sectionflags	@""
	.align	4
.nv.constant0._Z6init_jPd:
	.zero		904


//--------------------- .nv.constant0._Z6init_iPd --------------------------
	.section	.nv.constant0._Z6init_iPd,"a",@progbits
	.sectionflags	@""
	.align	4
.nv.constant0._Z6init_iPd:
	.zero		904


//--------------------- .nv.constant0._Z10function_kPdS_ --------------------------
	.section	.nv.constant0._Z10function_kPdS_,"a",@progbits
	.sectionflags	@""
	.align	4
.nv.constant0._Z10function_kPdS_:
	.zero		912


//--------------------- .nv.constant0._Z10function_jPd --------------------------
	.section	.nv.constant0._Z10function_jPd,"a",@progbits
	.sectionflags	@""
	.align	4
.nv.constant0._Z10function_jPd:
	.zero		904


//--------------------- .nv.constant0._Z10function_iPd --------------------------
	.section	.nv.constant0._Z10function_iPd,"a",@progbits
	.sectionflags	@""
	.align	4
.nv.constant0._Z10function_iPd:
	.zero		904


//--------------------- SYMBOLS --------------------------

	.type		.nv.reservedSmem.offset0,@object
	.size		.nv.reservedSmem.offset0,0x4
	.type		.nv.reservedSmem.cap,@object
	.size		.nv.reservedSmem.cap,0x4
